//
// Generated by NVIDIA NVVM Compiler
//
// Compiler Build ID: CL-36424714
// Cuda compilation tools, release 13.0, V13.0.88
// Based on NVVM 20.0.0
//

.version 9.0
.target sm_100
.address_size 64

	// .globl	_Z6Take_APfS_iii
.extern .func  (.param .b32 func_retval0) vprintf
(
	.param .b64 vprintf_param_0,
	.param .b64 vprintf_param_1
)
;
// _ZZ2uuPfS_S_fiiiE2u1 has been demoted
// _ZZ2uuPfS_S_fiiiE2w1 has been demoted
.global .align 1 .b8 $str[5] = {37, 102, 32, 32};

.visible .entry _Z6Take_APfS_iii(
	.param .u64 .ptr .align 1 _Z6Take_APfS_iii_param_0,
	.param .u64 .ptr .align 1 _Z6Take_APfS_iii_param_1,
	.param .u32 _Z6Take_APfS_iii_param_2,
	.param .u32 _Z6Take_APfS_iii_param_3,
	.param .u32 _Z6Take_APfS_iii_param_4
)
{
	.reg .pred 	%p<4>;
	.reg .b32 	%r<17>;
	.reg .b32 	%f<2>;
	.reg .b64 	%rd<9>;

	ld.param.u64 	%rd1, [_Z6Take_APfS_iii_param_0];
	ld.param.u64 	%rd2, [_Z6Take_APfS_iii_param_1];
	ld.param.u32 	%r3, [_Z6Take_APfS_iii_param_2];
	ld.param.u32 	%r4, [_Z6Take_APfS_iii_param_3];
	ld.param.u32 	%r6, [_Z6Take_APfS_iii_param_4];
	mov.u32 	%r7, %ctaid.x;
	mov.u32 	%r8, %ntid.x;
	mov.u32 	%r9, %tid.x;
	mad.lo.s32 	%r1, %r7, %r8, %r9;
	mov.u32 	%r10, %ctaid.y;
	mov.u32 	%r11, %ntid.y;
	mov.u32 	%r12, %tid.y;
	mad.lo.s32 	%r13, %r10, %r11, %r12;
	setp.ge.u32 	%p1, %r1, %r4;
	setp.ge.u32 	%p2, %r13, %r6;
	or.pred  	%p3, %p1, %p2;
	@%p3 bra 	$L__BB0_2;
	cvta.to.global.u64 	%rd3, %rd1;
	cvta.to.global.u64 	%rd4, %rd2;
	mad.lo.s32 	%r14, %r6, %r1, %r13;
	mul.lo.s32 	%r15, %r4, %r3;
	mad.lo.s32 	%r16, %r15, %r6, %r14;
	mul.wide.u32 	%rd5, %r16, 4;
	add.s64 	%rd6, %rd3, %rd5;
	ld.global.f32 	%f1, [%rd6];
	mul.wide.u32 	%rd7, %r14, 4;
	add.s64 	%rd8, %rd4, %rd7;
	st.global.f32 	[%rd8], %f1;
$L__BB0_2:
	ret;

}
	// .globl	_Z4copyPfS_ii
.visible .entry _Z4copyPfS_ii(
	.param .u64 .ptr .align 1 _Z4copyPfS_ii_param_0,
	.param .u64 .ptr .align 1 _Z4copyPfS_ii_param_1,
	.param .u32 _Z4copyPfS_ii_param_2,
	.param .u32 _Z4copyPfS_ii_param_3
)
{
	.reg .b32 	%r<11>;
	.reg .b32 	%f<2>;
	.reg .b64 	%rd<8>;

	ld.param.u64 	%rd1, [_Z4copyPfS_ii_param_0];
	ld.param.u64 	%rd2, [_Z4copyPfS_ii_param_1];
	ld.param.u32 	%r1, [_Z4copyPfS_ii_param_3];
	cvta.to.global.u64 	%rd3, %rd1;
	cvta.to.global.u64 	%rd4, %rd2;
	mov.u32 	%r2, %ctaid.x;
	mov.u32 	%r3, %ntid.x;
	mov.u32 	%r4, %tid.x;
	mad.lo.s32 	%r5, %r2, %r3, %r4;
	mov.u32 	%r6, %ctaid.y;
	mov.u32 	%r7, %ntid.y;
	mov.u32 	%r8, %tid.y;
	mad.lo.s32 	%r9, %r6, %r7, %r8;
	mad.lo.s32 	%r10, %r1, %r5, %r9;
	mul.wide.u32 	%rd5, %r10, 4;
	add.s64 	%rd6, %rd4, %rd5;
	ld.global.f32 	%f1, [%rd6];
	add.s64 	%rd7, %rd3, %rd5;
	st.global.f32 	[%rd7], %f1;
	ret;

}
	// .globl	_Z8update_yPfS_S_iiii
.visible .entry _Z8update_yPfS_S_iiii(
	.param .u64 .ptr .align 1 _Z8update_yPfS_S_iiii_param_0,
	.param .u64 .ptr .align 1 _Z8update_yPfS_S_iiii_param_1,
	.param .u64 .ptr .align 1 _Z8update_yPfS_S_iiii_param_2,
	.param .u32 _Z8update_yPfS_S_iiii_param_3,
	.param .u32 _Z8update_yPfS_S_iiii_param_4,
	.param .u32 _Z8update_yPfS_S_iiii_param_5,
	.param .u32 _Z8update_yPfS_S_iiii_param_6
)
{
	.reg .pred 	%p<4>;
	.reg .b32 	%r<18>;
	.reg .b32 	%f<3>;
	.reg .b64 	%rd<13>;

	ld.param.u64 	%rd1, [_Z8update_yPfS_S_iiii_param_0];
	ld.param.u64 	%rd2, [_Z8update_yPfS_S_iiii_param_1];
	ld.param.u64 	%rd3, [_Z8update_yPfS_S_iiii_param_2];
	ld.param.u32 	%r3, [_Z8update_yPfS_S_iiii_param_3];
	ld.param.u32 	%r4, [_Z8update_yPfS_S_iiii_param_5];
	ld.param.u32 	%r6, [_Z8update_yPfS_S_iiii_param_6];
	mov.u32 	%r7, %ctaid.x;
	mov.u32 	%r8, %ntid.x;
	mov.u32 	%r9, %tid.x;
	mad.lo.s32 	%r1, %r7, %r8, %r9;
	mov.u32 	%r10, %ctaid.y;
	mov.u32 	%r11, %ntid.y;
	mov.u32 	%r12, %tid.y;
	mad.lo.s32 	%r13, %r10, %r11, %r12;
	setp.ge.u32 	%p1, %r1, %r3;
	setp.ge.u32 	%p2, %r13, %r6;
	or.pred  	%p3, %p1, %p2;
	@%p3 bra 	$L__BB2_2;
	cvta.to.global.u64 	%rd4, %rd3;
	cvta.to.global.u64 	%rd5, %rd2;
	cvta.to.global.u64 	%rd6, %rd1;
	add.s32 	%r14, %r4, %r13;
	mad.lo.s32 	%r15, %r14, %r3, %r1;
	mul.wide.u32 	%rd7, %r15, 4;
	add.s64 	%rd8, %rd4, %rd7;
	ld.global.f32 	%f1, [%rd8];
	cvt.rzi.s32.f32 	%r16, %f1;
	mul.wide.s32 	%rd9, %r16, 4;
	add.s64 	%rd10, %rd5, %rd9;
	ld.global.f32 	%f2, [%rd10+-4];
	mad.lo.s32 	%r17, %r6, %r1, %r13;
	mul.wide.u32 	%rd11, %r17, 4;
	add.s64 	%rd12, %rd6, %rd11;
	st.global.f32 	[%rd12], %f2;
$L__BB2_2:
	ret;

}
	// .globl	_Z6squarePfii
.visible .entry _Z6squarePfii(
	.param .u64 .ptr .align 1 _Z6squarePfii_param_0,
	.param .u32 _Z6squarePfii_param_1,
	.param .u32 _Z6squarePfii_param_2
)
{
	.reg .pred 	%p<4>;
	.reg .b32 	%r<14>;
	.reg .b32 	%f<3>;
	.reg .b64 	%rd<5>;

	ld.param.u64 	%rd1, [_Z6squarePfii_param_0];
	ld.param.u32 	%r4, [_Z6squarePfii_param_1];
	ld.param.u32 	%r5, [_Z6squarePfii_param_2];
	mov.u32 	%r6, %ctaid.x;
	mov.u32 	%r7, %ntid.x;
	mov.u32 	%r8, %tid.x;
	mad.lo.s32 	%r1, %r6, %r7, %r8;
	mov.u32 	%r9, %ctaid.y;
	mov.u32 	%r10, %ntid.y;
	mov.u32 	%r11, %tid.y;
	mad.lo.s32 	%r12, %r9, %r10, %r11;
	setp.ge.u32 	%p1, %r1, %r4;
	setp.ge.u32 	%p2, %r12, %r5;
	or.pred  	%p3, %p1, %p2;
	@%p3 bra 	$L__BB3_2;
	cvta.to.global.u64 	%rd2, %rd1;
	mad.lo.s32 	%r13, %r5, %r1, %r12;
	mul.wide.u32 	%rd3, %r13, 4;
	add.s64 	%rd4, %rd2, %rd3;
	ld.global.f32 	%f1, [%rd4];
	mul.f32 	%f2, %f1, %f1;
	st.global.f32 	[%rd4], %f2;
$L__BB3_2:
	ret;

}
	// .globl	_Z6form_QPfi
.visible .entry _Z6form_QPfi(
	.param .u64 .ptr .align 1 _Z6form_QPfi_param_0,
	.param .u32 _Z6form_QPfi_param_1
)
{
	.reg .pred 	%p<3>;
	.reg .b32 	%r<17>;
	.reg .b64 	%rd<7>;

	ld.param.u64 	%rd2, [_Z6form_QPfi_param_0];
	ld.param.u32 	%r4, [_Z6form_QPfi_param_1];
	cvta.to.global.u64 	%rd1, %rd2;
	mov.u32 	%r5, %ctaid.x;
	mov.u32 	%r6, %ntid.x;
	mov.u32 	%r7, %tid.x;
	mad.lo.s32 	%r1, %r5, %r6, %r7;
	mov.u32 	%r8, %ctaid.y;
	mov.u32 	%r9, %ntid.y;
	mov.u32 	%r10, %tid.y;
	mad.lo.s32 	%r11, %r8, %r9, %r10;
	max.s32 	%r12, %r1, %r11;
	setp.ge.s32 	%p1, %r12, %r4;
	@%p1 bra 	$L__BB4_4;
	setp.ne.s32 	%p2, %r1, %r11;
	@%p2 bra 	$L__BB4_3;
	mad.lo.s32 	%r15, %r4, %r1, %r1;
	mul.wide.u32 	%rd5, %r15, 4;
	add.s64 	%rd6, %rd1, %rd5;
	mov.b32 	%r16, 1065353216;
	st.global.u32 	[%rd6], %r16;
	bra.uni 	$L__BB4_4;
$L__BB4_3:
	mad.lo.s32 	%r13, %r4, %r11, %r1;
	mul.wide.s32 	%rd3, %r13, 4;
	add.s64 	%rd4, %rd1, %rd3;
	mov.b32 	%r14, 0;
	st.global.u32 	[%rd4], %r14;
$L__BB4_4:
	ret;

}
	// .globl	_Z6form_rPfS_iii
.visible .entry _Z6form_rPfS_iii(
	.param .u64 .ptr .align 1 _Z6form_rPfS_iii_param_0,
	.param .u64 .ptr .align 1 _Z6form_rPfS_iii_param_1,
	.param .u32 _Z6form_rPfS_iii_param_2,
	.param .u32 _Z6form_rPfS_iii_param_3,
	.param .u32 _Z6form_rPfS_iii_param_4
)
{
	.reg .pred 	%p<2>;
	.reg .b32 	%r<10>;
	.reg .b32 	%f<2>;
	.reg .b64 	%rd<9>;

	ld.param.u64 	%rd1, [_Z6form_rPfS_iii_param_0];
	ld.param.u64 	%rd2, [_Z6form_rPfS_iii_param_1];
	ld.param.u32 	%r2, [_Z6form_rPfS_iii_param_3];
	ld.param.u32 	%r3, [_Z6form_rPfS_iii_param_4];
	mov.u32 	%r4, %ctaid.x;
	mov.u32 	%r5, %ntid.x;
	mov.u32 	%r6, %tid.x;
	mad.lo.s32 	%r1, %r4, %r5, %r6;
	setp.le.u32 	%p1, %r1, %r3;
	@%p1 bra 	$L__BB5_2;
	cvta.to.global.u64 	%rd3, %rd1;
	cvta.to.global.u64 	%rd4, %rd2;
	mad.lo.s32 	%r7, %r3, %r2, %r1;
	mul.wide.u32 	%rd5, %r7, 4;
	add.s64 	%rd6, %rd3, %rd5;
	ld.global.f32 	%f1, [%rd6];
	not.b32 	%r8, %r3;
	add.s32 	%r9, %r1, %r8;
	mul.wide.u32 	%rd7, %r9, 4;
	add.s64 	%rd8, %rd4, %rd7;
	st.global.f32 	[%rd8], %f1;
$L__BB5_2:
	ret;

}
	// .globl	_Z6sum_rxPfS_iiiS_i
.visible .entry _Z6sum_rxPfS_iiiS_i(
	.param .u64 .ptr .align 1 _Z6sum_rxPfS_iiiS_i_param_0,
	.param .u64 .ptr .align 1 _Z6sum_rxPfS_iiiS_i_param_1,
	.param .u32 _Z6sum_rxPfS_iiiS_i_param_2,
	.param .u32 _Z6sum_rxPfS_iiiS_i_param_3,
	.param .u32 _Z6sum_rxPfS_iiiS_i_param_4,
	.param .u64 .ptr .align 1 _Z6sum_rxPfS_iiiS_i_param_5,
	.param .u32 _Z6sum_rxPfS_iiiS_i_param_6
)
{
	.reg .pred 	%p<10>;
	.reg .b32 	%r<85>;
	.reg .b32 	%f<56>;
	.reg .b64 	%rd<59>;

	ld.param.u64 	%rd4, [_Z6sum_rxPfS_iiiS_i_param_0];
	ld.param.u64 	%rd5, [_Z6sum_rxPfS_iiiS_i_param_1];
	ld.param.u32 	%r41, [_Z6sum_rxPfS_iiiS_i_param_3];
	ld.param.u32 	%r82, [_Z6sum_rxPfS_iiiS_i_param_4];
	ld.param.u64 	%rd6, [_Z6sum_rxPfS_iiiS_i_param_5];
	ld.param.u32 	%r43, [_Z6sum_rxPfS_iiiS_i_param_6];
	cvta.to.global.u64 	%rd1, %rd5;
	cvta.to.global.u64 	%rd2, %rd4;
	cvta.to.global.u64 	%rd7, %rd6;
	mov.u32 	%r44, %ctaid.x;
	mov.u32 	%r45, %ntid.x;
	mov.u32 	%r46, %tid.x;
	mad.lo.s32 	%r1, %r44, %r45, %r46;
	mul.wide.u32 	%rd8, %r1, 4;
	add.s64 	%rd3, %rd7, %rd8;
	mov.b32 	%r47, 0;
	st.global.u32 	[%rd3], %r47;
	add.s32 	%r48, %r41, -1;
	setp.ge.s32 	%p1, %r82, %r48;
	@%p1 bra 	$L__BB6_12;
	mul.lo.s32 	%r2, %r82, %r41;
	not.b32 	%r49, %r82;
	add.s32 	%r3, %r41, %r49;
	sub.s32 	%r50, %r41, %r82;
	add.s32 	%r51, %r50, -2;
	and.b32  	%r4, %r3, 7;
	setp.lt.u32 	%p2, %r51, 7;
	mov.f32 	%f53, 0f00000000;
	@%p2 bra 	$L__BB6_4;
	add.s32 	%r52, %r82, 2;
	mad.lo.s32 	%r80, %r43, %r52, %r1;
	shl.b32 	%r6, %r43, 3;
	add.s32 	%r53, %r82, 3;
	mad.lo.s32 	%r79, %r43, %r53, %r1;
	add.s32 	%r54, %r82, 4;
	mad.lo.s32 	%r78, %r43, %r54, %r1;
	add.s32 	%r55, %r82, 5;
	mad.lo.s32 	%r77, %r43, %r55, %r1;
	add.s32 	%r56, %r82, 6;
	mad.lo.s32 	%r76, %r43, %r56, %r1;
	add.s32 	%r57, %r82, 7;
	mad.lo.s32 	%r75, %r43, %r57, %r1;
	add.s32 	%r58, %r82, 8;
	mad.lo.s32 	%r74, %r43, %r58, %r1;
	mad.lo.s32 	%r59, %r43, %r82, %r43;
	add.s32 	%r73, %r1, %r59;
	and.b32  	%r60, %r3, -8;
	neg.s32 	%r72, %r60;
	mov.f32 	%f53, 0f00000000;
	cvt.s64.s32 	%rd9, %r2;
$L__BB6_3:
	.pragma "nounroll";
	cvt.s64.s32 	%rd10, %r82;
	add.s64 	%rd11, %rd10, %rd9;
	shl.b64 	%rd12, %rd11, 2;
	add.s64 	%rd13, %rd2, %rd12;
	ld.global.f32 	%f10, [%rd13+4];
	mul.wide.u32 	%rd14, %r73, 4;
	add.s64 	%rd15, %rd1, %rd14;
	ld.global.f32 	%f11, [%rd15];
	fma.rn.f32 	%f12, %f10, %f11, %f53;
	st.global.f32 	[%rd3], %f12;
	ld.global.f32 	%f13, [%rd13+8];
	mul.wide.u32 	%rd16, %r80, 4;
	add.s64 	%rd17, %rd1, %rd16;
	ld.global.f32 	%f14, [%rd17];
	fma.rn.f32 	%f15, %f13, %f14, %f12;
	st.global.f32 	[%rd3], %f15;
	ld.global.f32 	%f16, [%rd13+12];
	mul.wide.u32 	%rd18, %r79, 4;
	add.s64 	%rd19, %rd1, %rd18;
	ld.global.f32 	%f17, [%rd19];
	fma.rn.f32 	%f18, %f16, %f17, %f15;
	st.global.f32 	[%rd3], %f18;
	ld.global.f32 	%f19, [%rd13+16];
	mul.wide.u32 	%rd20, %r78, 4;
	add.s64 	%rd21, %rd1, %rd20;
	ld.global.f32 	%f20, [%rd21];
	fma.rn.f32 	%f21, %f19, %f20, %f18;
	st.global.f32 	[%rd3], %f21;
	ld.global.f32 	%f22, [%rd13+20];
	mul.wide.u32 	%rd22, %r77, 4;
	add.s64 	%rd23, %rd1, %rd22;
	ld.global.f32 	%f23, [%rd23];
	fma.rn.f32 	%f24, %f22, %f23, %f21;
	st.global.f32 	[%rd3], %f24;
	ld.global.f32 	%f25, [%rd13+24];
	mul.wide.u32 	%rd24, %r76, 4;
	add.s64 	%rd25, %rd1, %rd24;
	ld.global.f32 	%f26, [%rd25];
	fma.rn.f32 	%f27, %f25, %f26, %f24;
	st.global.f32 	[%rd3], %f27;
	ld.global.f32 	%f28, [%rd13+28];
	mul.wide.u32 	%rd26, %r75, 4;
	add.s64 	%rd27, %rd1, %rd26;
	ld.global.f32 	%f29, [%rd27];
	fma.rn.f32 	%f30, %f28, %f29, %f27;
	st.global.f32 	[%rd3], %f30;
	add.s32 	%r82, %r82, 8;
	ld.global.f32 	%f31, [%rd13+32];
	mul.wide.u32 	%rd28, %r74, 4;
	add.s64 	%rd29, %rd1, %rd28;
	ld.global.f32 	%f32, [%rd29];
	fma.rn.f32 	%f53, %f31, %f32, %f30;
	st.global.f32 	[%rd3], %f53;
	add.s32 	%r80, %r80, %r6;
	add.s32 	%r79, %r79, %r6;
	add.s32 	%r78, %r78, %r6;
	add.s32 	%r77, %r77, %r6;
	add.s32 	%r76, %r76, %r6;
	add.s32 	%r75, %r75, %r6;
	add.s32 	%r74, %r74, %r6;
	add.s32 	%r73, %r73, %r6;
	add.s32 	%r72, %r72, 8;
	setp.ne.s32 	%p3, %r72, 0;
	@%p3 bra 	$L__BB6_3;
$L__BB6_4:
	setp.eq.s32 	%p4, %r4, 0;
	@%p4 bra 	$L__BB6_12;
	and.b32  	%r36, %r3, 3;
	setp.lt.u32 	%p5, %r4, 4;
	@%p5 bra 	$L__BB6_7;
	cvt.s64.s32 	%rd30, %r2;
	cvt.s64.s32 	%rd31, %r82;
	add.s64 	%rd32, %rd31, %rd30;
	shl.b64 	%rd33, %rd32, 2;
	add.s64 	%rd34, %rd2, %rd33;
	ld.global.f32 	%f33, [%rd34+4];
	mad.lo.s32 	%r61, %r43, %r82, %r43;
	add.s32 	%r62, %r61, %r1;
	mul.wide.u32 	%rd35, %r62, 4;
	add.s64 	%rd36, %rd1, %rd35;
	ld.global.f32 	%f34, [%rd36];
	fma.rn.f32 	%f35, %f33, %f34, %f53;
	st.global.f32 	[%rd3], %f35;
	ld.global.f32 	%f36, [%rd34+8];
	add.s32 	%r63, %r62, %r43;
	mul.wide.u32 	%rd37, %r63, 4;
	add.s64 	%rd38, %rd1, %rd37;
	ld.global.f32 	%f37, [%rd38];
	fma.rn.f32 	%f38, %f36, %f37, %f35;
	st.global.f32 	[%rd3], %f38;
	ld.global.f32 	%f39, [%rd34+12];
	add.s32 	%r64, %r63, %r43;
	mul.wide.u32 	%rd39, %r64, 4;
	add.s64 	%rd40, %rd1, %rd39;
	ld.global.f32 	%f40, [%rd40];
	fma.rn.f32 	%f41, %f39, %f40, %f38;
	st.global.f32 	[%rd3], %f41;
	add.s32 	%r82, %r82, 4;
	ld.global.f32 	%f42, [%rd34+16];
	add.s32 	%r65, %r64, %r43;
	mul.wide.u32 	%rd41, %r65, 4;
	add.s64 	%rd42, %rd1, %rd41;
	ld.global.f32 	%f43, [%rd42];
	fma.rn.f32 	%f53, %f42, %f43, %f41;
	st.global.f32 	[%rd3], %f53;
$L__BB6_7:
	setp.eq.s32 	%p6, %r36, 0;
	@%p6 bra 	$L__BB6_12;
	setp.eq.s32 	%p7, %r36, 1;
	@%p7 bra 	$L__BB6_10;
	cvt.s64.s32 	%rd43, %r2;
	cvt.s64.s32 	%rd44, %r82;
	add.s64 	%rd45, %rd44, %rd43;
	shl.b64 	%rd46, %rd45, 2;
	add.s64 	%rd47, %rd2, %rd46;
	ld.global.f32 	%f44, [%rd47+4];
	mad.lo.s32 	%r66, %r43, %r82, %r43;
	add.s32 	%r67, %r66, %r1;
	mul.wide.u32 	%rd48, %r67, 4;
	add.s64 	%rd49, %rd1, %rd48;
	ld.global.f32 	%f45, [%rd49];
	fma.rn.f32 	%f46, %f44, %f45, %f53;
	st.global.f32 	[%rd3], %f46;
	add.s32 	%r82, %r82, 2;
	ld.global.f32 	%f47, [%rd47+8];
	add.s32 	%r68, %r67, %r43;
	mul.wide.u32 	%rd50, %r68, 4;
	add.s64 	%rd51, %rd1, %rd50;
	ld.global.f32 	%f48, [%rd51];
	fma.rn.f32 	%f53, %f47, %f48, %f46;
	st.global.f32 	[%rd3], %f53;
$L__BB6_10:
	and.b32  	%r69, %r3, 1;
	setp.eq.b32 	%p8, %r69, 1;
	not.pred 	%p9, %p8;
	@%p9 bra 	$L__BB6_12;
	cvt.s64.s32 	%rd52, %r2;
	cvt.s64.s32 	%rd53, %r82;
	add.s64 	%rd54, %rd53, %rd52;
	shl.b64 	%rd55, %rd54, 2;
	add.s64 	%rd56, %rd2, %rd55;
	ld.global.f32 	%f49, [%rd56+4];
	mad.lo.s32 	%r70, %r43, %r82, %r43;
	add.s32 	%r71, %r70, %r1;
	mul.wide.u32 	%rd57, %r71, 4;
	add.s64 	%rd58, %rd1, %rd57;
	ld.global.f32 	%f50, [%rd58];
	fma.rn.f32 	%f51, %f49, %f50, %f53;
	st.global.f32 	[%rd3], %f51;
$L__BB6_12:
	ret;

}
	// .globl	_Z13crossprod_QtyPfS_S_iii
.visible .entry _Z13crossprod_QtyPfS_S_iii(
	.param .u64 .ptr .align 1 _Z13crossprod_QtyPfS_S_iii_param_0,
	.param .u64 .ptr .align 1 _Z13crossprod_QtyPfS_S_iii_param_1,
	.param .u64 .ptr .align 1 _Z13crossprod_QtyPfS_S_iii_param_2,
	.param .u32 _Z13crossprod_QtyPfS_S_iii_param_3,
	.param .u32 _Z13crossprod_QtyPfS_S_iii_param_4,
	.param .u32 _Z13crossprod_QtyPfS_S_iii_param_5
)
{
	.reg .pred 	%p<13>;
	.reg .b32 	%r<119>;
	.reg .b32 	%f<68>;
	.reg .b64 	%rd<70>;

	ld.param.u64 	%rd4, [_Z13crossprod_QtyPfS_S_iii_param_0];
	ld.param.u64 	%rd5, [_Z13crossprod_QtyPfS_S_iii_param_1];
	ld.param.u32 	%r64, [_Z13crossprod_QtyPfS_S_iii_param_3];
	ld.param.u32 	%r66, [_Z13crossprod_QtyPfS_S_iii_param_4];
	ld.param.u32 	%r67, [_Z13crossprod_QtyPfS_S_iii_param_5];
	cvta.to.global.u64 	%rd1, %rd5;
	cvta.to.global.u64 	%rd2, %rd4;
	mov.u32 	%r68, %ctaid.x;
	mov.u32 	%r69, %ntid.x;
	mul.lo.s32 	%r1, %r68, %r69;
	mov.u32 	%r2, %tid.x;
	add.s32 	%r3, %r1, %r2;
	mov.u32 	%r70, %ctaid.y;
	mov.u32 	%r71, %ntid.y;
	mul.lo.s32 	%r4, %r70, %r71;
	mov.u32 	%r5, %tid.y;
	add.s32 	%r72, %r4, %r5;
	setp.ge.u32 	%p1, %r3, %r66;
	setp.ge.u32 	%p2, %r72, %r67;
	or.pred  	%p3, %p1, %p2;
	@%p3 bra 	$L__BB7_14;
	setp.lt.s32 	%p4, %r64, 1;
	mov.f32 	%f67, 0f00000000;
	@%p4 bra 	$L__BB7_13;
	and.b32  	%r7, %r64, 7;
	setp.lt.u32 	%p5, %r64, 8;
	mov.f32 	%f67, 0f00000000;
	mov.b32 	%r117, 0;
	@%p5 bra 	$L__BB7_5;
	and.b32  	%r74, %r64, 2147483640;
	neg.s32 	%r115, %r74;
	add.s32 	%r75, %r5, %r67;
	add.s32 	%r114, %r75, %r4;
	shl.b32 	%r76, %r67, 1;
	add.s32 	%r113, %r72, %r76;
	mad.lo.s32 	%r112, %r67, 3, %r72;
	shl.b32 	%r77, %r67, 2;
	add.s32 	%r111, %r72, %r77;
	mad.lo.s32 	%r110, %r67, 5, %r72;
	mad.lo.s32 	%r109, %r67, 6, %r72;
	mad.lo.s32 	%r108, %r67, 7, %r72;
	add.s32 	%r78, %r2, %r64;
	add.s32 	%r106, %r78, %r1;
	shl.b32 	%r79, %r64, 1;
	add.s32 	%r105, %r3, %r79;
	mad.lo.s32 	%r104, %r64, 3, %r3;
	shl.b32 	%r80, %r64, 2;
	add.s32 	%r103, %r3, %r80;
	mad.lo.s32 	%r102, %r64, 5, %r3;
	mad.lo.s32 	%r101, %r64, 6, %r3;
	mad.lo.s32 	%r100, %r64, 7, %r3;
	mov.f32 	%f67, 0f00000000;
	mov.u32 	%r99, %r3;
	mov.u32 	%r107, %r72;
$L__BB7_4:
	.pragma "nounroll";
	and.b32  	%r117, %r64, 2147483640;
	mul.wide.u32 	%rd6, %r99, 4;
	add.s64 	%rd7, %rd2, %rd6;
	ld.global.f32 	%f17, [%rd7];
	mul.wide.u32 	%rd8, %r107, 4;
	add.s64 	%rd9, %rd1, %rd8;
	ld.global.f32 	%f18, [%rd9];
	fma.rn.f32 	%f19, %f17, %f18, %f67;
	mul.wide.u32 	%rd10, %r106, 4;
	add.s64 	%rd11, %rd2, %rd10;
	ld.global.f32 	%f20, [%rd11];
	mul.wide.u32 	%rd12, %r114, 4;
	add.s64 	%rd13, %rd1, %rd12;
	ld.global.f32 	%f21, [%rd13];
	fma.rn.f32 	%f22, %f20, %f21, %f19;
	mul.wide.u32 	%rd14, %r105, 4;
	add.s64 	%rd15, %rd2, %rd14;
	ld.global.f32 	%f23, [%rd15];
	mul.wide.u32 	%rd16, %r113, 4;
	add.s64 	%rd17, %rd1, %rd16;
	ld.global.f32 	%f24, [%rd17];
	fma.rn.f32 	%f25, %f23, %f24, %f22;
	mul.wide.u32 	%rd18, %r104, 4;
	add.s64 	%rd19, %rd2, %rd18;
	ld.global.f32 	%f26, [%rd19];
	mul.wide.u32 	%rd20, %r112, 4;
	add.s64 	%rd21, %rd1, %rd20;
	ld.global.f32 	%f27, [%rd21];
	fma.rn.f32 	%f28, %f26, %f27, %f25;
	mul.wide.u32 	%rd22, %r103, 4;
	add.s64 	%rd23, %rd2, %rd22;
	ld.global.f32 	%f29, [%rd23];
	mul.wide.u32 	%rd24, %r111, 4;
	add.s64 	%rd25, %rd1, %rd24;
	ld.global.f32 	%f30, [%rd25];
	fma.rn.f32 	%f31, %f29, %f30, %f28;
	mul.wide.u32 	%rd26, %r102, 4;
	add.s64 	%rd27, %rd2, %rd26;
	ld.global.f32 	%f32, [%rd27];
	mul.wide.u32 	%rd28, %r110, 4;
	add.s64 	%rd29, %rd1, %rd28;
	ld.global.f32 	%f33, [%rd29];
	fma.rn.f32 	%f34, %f32, %f33, %f31;
	mul.wide.u32 	%rd30, %r101, 4;
	add.s64 	%rd31, %rd2, %rd30;
	ld.global.f32 	%f35, [%rd31];
	mul.wide.u32 	%rd32, %r109, 4;
	add.s64 	%rd33, %rd1, %rd32;
	ld.global.f32 	%f36, [%rd33];
	fma.rn.f32 	%f37, %f35, %f36, %f34;
	mul.wide.u32 	%rd34, %r100, 4;
	add.s64 	%rd35, %rd2, %rd34;
	ld.global.f32 	%f38, [%rd35];
	mul.wide.u32 	%rd36, %r108, 4;
	add.s64 	%rd37, %rd1, %rd36;
	ld.global.f32 	%f39, [%rd37];
	fma.rn.f32 	%f67, %f38, %f39, %f37;
	add.s32 	%r115, %r115, 8;
	shl.b32 	%r81, %r67, 3;
	add.s32 	%r114, %r114, %r81;
	add.s32 	%r113, %r113, %r81;
	add.s32 	%r112, %r112, %r81;
	add.s32 	%r111, %r111, %r81;
	add.s32 	%r110, %r110, %r81;
	add.s32 	%r109, %r109, %r81;
	add.s32 	%r108, %r108, %r81;
	add.s32 	%r107, %r107, %r81;
	shl.b32 	%r82, %r64, 3;
	add.s32 	%r106, %r106, %r82;
	add.s32 	%r105, %r105, %r82;
	add.s32 	%r104, %r104, %r82;
	add.s32 	%r103, %r103, %r82;
	add.s32 	%r102, %r102, %r82;
	add.s32 	%r101, %r101, %r82;
	add.s32 	%r100, %r100, %r82;
	add.s32 	%r99, %r99, %r82;
	setp.ne.s32 	%p6, %r115, 0;
	@%p6 bra 	$L__BB7_4;
$L__BB7_5:
	setp.eq.s32 	%p7, %r7, 0;
	@%p7 bra 	$L__BB7_13;
	and.b32  	%r59, %r64, 3;
	setp.lt.u32 	%p8, %r7, 4;
	@%p8 bra 	$L__BB7_8;
	mad.lo.s32 	%r83, %r117, %r64, %r3;
	mul.wide.u32 	%rd38, %r83, 4;
	add.s64 	%rd39, %rd2, %rd38;
	ld.global.f32 	%f41, [%rd39];
	mad.lo.s32 	%r84, %r117, %r67, %r72;
	mul.wide.u32 	%rd40, %r84, 4;
	add.s64 	%rd41, %rd1, %rd40;
	ld.global.f32 	%f42, [%rd41];
	fma.rn.f32 	%f43, %f41, %f42, %f67;
	add.s32 	%r85, %r83, %r64;
	mul.wide.u32 	%rd42, %r85, 4;
	add.s64 	%rd43, %rd2, %rd42;
	ld.global.f32 	%f44, [%rd43];
	add.s32 	%r86, %r84, %r67;
	mul.wide.u32 	%rd44, %r86, 4;
	add.s64 	%rd45, %rd1, %rd44;
	ld.global.f32 	%f45, [%rd45];
	fma.rn.f32 	%f46, %f44, %f45, %f43;
	add.s32 	%r87, %r85, %r64;
	mul.wide.u32 	%rd46, %r87, 4;
	add.s64 	%rd47, %rd2, %rd46;
	ld.global.f32 	%f47, [%rd47];
	add.s32 	%r88, %r86, %r67;
	mul.wide.u32 	%rd48, %r88, 4;
	add.s64 	%rd49, %rd1, %rd48;
	ld.global.f32 	%f48, [%rd49];
	fma.rn.f32 	%f49, %f47, %f48, %f46;
	add.s32 	%r89, %r87, %r64;
	mul.wide.u32 	%rd50, %r89, 4;
	add.s64 	%rd51, %rd2, %rd50;
	ld.global.f32 	%f50, [%rd51];
	add.s32 	%r90, %r88, %r67;
	mul.wide.u32 	%rd52, %r90, 4;
	add.s64 	%rd53, %rd1, %rd52;
	ld.global.f32 	%f51, [%rd53];
	fma.rn.f32 	%f67, %f50, %f51, %f49;
	add.s32 	%r117, %r117, 4;
$L__BB7_8:
	setp.eq.s32 	%p9, %r59, 0;
	@%p9 bra 	$L__BB7_13;
	setp.eq.s32 	%p10, %r59, 1;
	@%p10 bra 	$L__BB7_11;
	mad.lo.s32 	%r91, %r117, %r64, %r3;
	mul.wide.u32 	%rd54, %r91, 4;
	add.s64 	%rd55, %rd2, %rd54;
	ld.global.f32 	%f53, [%rd55];
	mad.lo.s32 	%r92, %r117, %r67, %r72;
	mul.wide.u32 	%rd56, %r92, 4;
	add.s64 	%rd57, %rd1, %rd56;
	ld.global.f32 	%f54, [%rd57];
	fma.rn.f32 	%f55, %f53, %f54, %f67;
	add.s32 	%r93, %r91, %r64;
	mul.wide.u32 	%rd58, %r93, 4;
	add.s64 	%rd59, %rd2, %rd58;
	ld.global.f32 	%f56, [%rd59];
	add.s32 	%r94, %r92, %r67;
	mul.wide.u32 	%rd60, %r94, 4;
	add.s64 	%rd61, %rd1, %rd60;
	ld.global.f32 	%f57, [%rd61];
	fma.rn.f32 	%f67, %f56, %f57, %f55;
	add.s32 	%r117, %r117, 2;
$L__BB7_11:
	and.b32  	%r95, %r64, 1;
	setp.eq.b32 	%p11, %r95, 1;
	not.pred 	%p12, %p11;
	@%p12 bra 	$L__BB7_13;
	mad.lo.s32 	%r96, %r117, %r64, %r3;
	mul.wide.u32 	%rd62, %r96, 4;
	add.s64 	%rd63, %rd2, %rd62;
	ld.global.f32 	%f58, [%rd63];
	mad.lo.s32 	%r97, %r117, %r67, %r72;
	mul.wide.u32 	%rd64, %r97, 4;
	add.s64 	%rd65, %rd1, %rd64;
	ld.global.f32 	%f59, [%rd65];
	fma.rn.f32 	%f67, %f58, %f59, %f67;
$L__BB7_13:
	ld.param.u64 	%rd69, [_Z13crossprod_QtyPfS_S_iii_param_2];
	mad.lo.s32 	%r98, %r67, %r3, %r72;
	cvta.to.global.u64 	%rd66, %rd69;
	mul.wide.u32 	%rd67, %r98, 4;
	add.s64 	%rd68, %rd66, %rd67;
	st.global.f32 	[%rd68], %f67;
$L__BB7_14:
	ret;

}
	// .globl	_Z11update_coefPfS_S_S_iii
.visible .entry _Z11update_coefPfS_S_S_iii(
	.param .u64 .ptr .align 1 _Z11update_coefPfS_S_S_iii_param_0,
	.param .u64 .ptr .align 1 _Z11update_coefPfS_S_S_iii_param_1,
	.param .u64 .ptr .align 1 _Z11update_coefPfS_S_S_iii_param_2,
	.param .u64 .ptr .align 1 _Z11update_coefPfS_S_S_iii_param_3,
	.param .u32 _Z11update_coefPfS_S_S_iii_param_4,
	.param .u32 _Z11update_coefPfS_S_S_iii_param_5,
	.param .u32 _Z11update_coefPfS_S_S_iii_param_6
)
{
	.reg .pred 	%p<2>;
	.reg .b32 	%r<10>;
	.reg .b32 	%f<6>;
	.reg .b64 	%rd<16>;

	ld.param.u64 	%rd2, [_Z11update_coefPfS_S_S_iii_param_0];
	ld.param.u64 	%rd3, [_Z11update_coefPfS_S_S_iii_param_1];
	ld.param.u64 	%rd5, [_Z11update_coefPfS_S_S_iii_param_2];
	ld.param.u64 	%rd4, [_Z11update_coefPfS_S_S_iii_param_3];
	ld.param.u32 	%r4, [_Z11update_coefPfS_S_S_iii_param_4];
	ld.param.u32 	%r2, [_Z11update_coefPfS_S_S_iii_param_5];
	ld.param.u32 	%r3, [_Z11update_coefPfS_S_S_iii_param_6];
	cvta.to.global.u64 	%rd6, %rd5;
	mov.u32 	%r5, %ctaid.x;
	mov.u32 	%r6, %ntid.x;
	mov.u32 	%r7, %tid.x;
	mad.lo.s32 	%r1, %r5, %r6, %r7;
	mad.lo.s32 	%r8, %r2, %r4, %r2;
	mul.wide.s32 	%rd7, %r8, 4;
	add.s64 	%rd1, %rd6, %rd7;
	setp.ge.u32 	%p1, %r1, %r3;
	@%p1 bra 	$L__BB8_2;
	cvta.to.global.u64 	%rd8, %rd3;
	cvta.to.global.u64 	%rd9, %rd4;
	cvta.to.global.u64 	%rd10, %rd2;
	ld.global.f32 	%f1, [%rd1];
	mad.lo.s32 	%r9, %r3, %r2, %r1;
	mul.wide.u32 	%rd11, %r9, 4;
	add.s64 	%rd12, %rd8, %rd11;
	ld.global.f32 	%f2, [%rd12];
	mul.wide.u32 	%rd13, %r1, 4;
	add.s64 	%rd14, %rd9, %rd13;
	ld.global.f32 	%f3, [%rd14];
	sub.f32 	%f4, %f2, %f3;
	div.rn.f32 	%f5, %f4, %f1;
	add.s64 	%rd15, %rd10, %rd11;
	st.global.f32 	[%rd15], %f5;
$L__BB8_2:
	ret;

}
	// .globl	_Z4prodPfS_S_S_iii
.visible .entry _Z4prodPfS_S_S_iii(
	.param .u64 .ptr .align 1 _Z4prodPfS_S_S_iii_param_0,
	.param .u64 .ptr .align 1 _Z4prodPfS_S_S_iii_param_1,
	.param .u64 .ptr .align 1 _Z4prodPfS_S_S_iii_param_2,
	.param .u64 .ptr .align 1 _Z4prodPfS_S_S_iii_param_3,
	.param .u32 _Z4prodPfS_S_S_iii_param_4,
	.param .u32 _Z4prodPfS_S_S_iii_param_5,
	.param .u32 _Z4prodPfS_S_S_iii_param_6
)
{
	.reg .pred 	%p<19>;
	.reg .b32 	%r<112>;
	.reg .b32 	%f<74>;
	.reg .b64 	%rd<91>;

	ld.param.u64 	%rd8, [_Z4prodPfS_S_S_iii_param_0];
	ld.param.u64 	%rd9, [_Z4prodPfS_S_S_iii_param_1];
	ld.param.u64 	%rd10, [_Z4prodPfS_S_S_iii_param_2];
	ld.param.u64 	%rd11, [_Z4prodPfS_S_S_iii_param_3];
	ld.param.u32 	%r53, [_Z4prodPfS_S_S_iii_param_4];
	ld.param.u32 	%r54, [_Z4prodPfS_S_S_iii_param_5];
	ld.param.u32 	%r55, [_Z4prodPfS_S_S_iii_param_6];
	cvta.to.global.u64 	%rd1, %rd9;
	cvta.to.global.u64 	%rd2, %rd8;
	cvta.to.global.u64 	%rd3, %rd10;
	cvta.to.global.u64 	%rd4, %rd11;
	mov.u32 	%r56, %ctaid.x;
	mov.u32 	%r57, %ntid.x;
	mov.u32 	%r58, %tid.x;
	mad.lo.s32 	%r1, %r56, %r57, %r58;
	setp.lt.s32 	%p1, %r55, 1;
	@%p1 bra 	$L__BB9_27;
	setp.lt.s32 	%p2, %r54, 1;
	mul.lo.s32 	%r2, %r54, %r1;
	mul.lo.s32 	%r3, %r55, %r1;
	@%p2 bra 	$L__BB9_17;
	and.b32  	%r4, %r54, 7;
	and.b32  	%r5, %r54, 3;
	and.b32  	%r6, %r54, 2147483640;
	neg.s32 	%r7, %r6;
	shl.b32 	%r8, %r55, 3;
	mul.lo.s32 	%r9, %r55, 6;
	mul.lo.s32 	%r10, %r55, 7;
	mov.b32 	%r95, 0;
	mul.wide.u32 	%rd58, %r8, 4;
$L__BB9_3:
	setp.lt.u32 	%p9, %r1, %r53;
	@%p9 bra 	$L__BB9_5;
$L__BB9_4:
	add.s32 	%r95, %r95, 1;
	setp.eq.s32 	%p18, %r95, %r55;
	@%p18 bra 	$L__BB9_27;
	bra.uni 	$L__BB9_3;
$L__BB9_5:
	setp.lt.u32 	%p10, %r54, 8;
	mov.f32 	%f73, 0f00000000;
	mov.b32 	%r106, 0;
	@%p10 bra 	$L__BB9_8;
	add.s32 	%r96, %r2, 3;
	add.s32 	%r103, %r55, %r95;
	shl.b32 	%r69, %r55, 1;
	add.s32 	%r102, %r69, %r95;
	mad.lo.s32 	%r101, %r55, 3, %r95;
	shl.b32 	%r70, %r55, 2;
	add.s32 	%r100, %r70, %r95;
	mad.lo.s32 	%r99, %r55, 5, %r95;
	add.s32 	%r98, %r9, %r95;
	add.s32 	%r97, %r10, %r95;
	mul.wide.u32 	%rd27, %r95, 4;
	add.s64 	%rd90, %rd1, %rd27;
	mov.f32 	%f73, 0f00000000;
	mov.u32 	%r104, %r7;
$L__BB9_7:
	.pragma "nounroll";
	add.s32 	%r71, %r96, -3;
	mul.wide.u32 	%rd28, %r71, 4;
	add.s64 	%rd29, %rd2, %rd28;
	ld.global.f32 	%f21, [%rd29];
	ld.global.f32 	%f22, [%rd90];
	fma.rn.f32 	%f23, %f21, %f22, %f73;
	add.s32 	%r72, %r96, -2;
	mul.wide.u32 	%rd30, %r72, 4;
	add.s64 	%rd31, %rd2, %rd30;
	ld.global.f32 	%f24, [%rd31];
	mul.wide.u32 	%rd32, %r103, 4;
	add.s64 	%rd33, %rd1, %rd32;
	ld.global.f32 	%f25, [%rd33];
	fma.rn.f32 	%f26, %f24, %f25, %f23;
	add.s32 	%r73, %r96, -1;
	mul.wide.u32 	%rd34, %r73, 4;
	add.s64 	%rd35, %rd2, %rd34;
	ld.global.f32 	%f27, [%rd35];
	mul.wide.u32 	%rd36, %r102, 4;
	add.s64 	%rd37, %rd1, %rd36;
	ld.global.f32 	%f28, [%rd37];
	fma.rn.f32 	%f29, %f27, %f28, %f26;
	add.s32 	%r74, %r96, 4;
	mul.wide.u32 	%rd38, %r96, 4;
	add.s64 	%rd39, %rd2, %rd38;
	ld.global.f32 	%f30, [%rd39];
	mul.wide.u32 	%rd40, %r101, 4;
	add.s64 	%rd41, %rd1, %rd40;
	ld.global.f32 	%f31, [%rd41];
	fma.rn.f32 	%f32, %f30, %f31, %f29;
	add.s32 	%r75, %r96, 1;
	mul.wide.u32 	%rd42, %r75, 4;
	add.s64 	%rd43, %rd2, %rd42;
	ld.global.f32 	%f33, [%rd43];
	mul.wide.u32 	%rd44, %r100, 4;
	add.s64 	%rd45, %rd1, %rd44;
	ld.global.f32 	%f34, [%rd45];
	fma.rn.f32 	%f35, %f33, %f34, %f32;
	add.s32 	%r76, %r96, 2;
	mul.wide.u32 	%rd46, %r76, 4;
	add.s64 	%rd47, %rd2, %rd46;
	ld.global.f32 	%f36, [%rd47];
	mul.wide.u32 	%rd48, %r99, 4;
	add.s64 	%rd49, %rd1, %rd48;
	ld.global.f32 	%f37, [%rd49];
	fma.rn.f32 	%f38, %f36, %f37, %f35;
	add.s32 	%r77, %r96, 3;
	mul.wide.u32 	%rd50, %r77, 4;
	add.s64 	%rd51, %rd2, %rd50;
	ld.global.f32 	%f39, [%rd51];
	mul.wide.u32 	%rd52, %r98, 4;
	add.s64 	%rd53, %rd1, %rd52;
	ld.global.f32 	%f40, [%rd53];
	fma.rn.f32 	%f41, %f39, %f40, %f38;
	mul.wide.u32 	%rd54, %r74, 4;
	add.s64 	%rd55, %rd2, %rd54;
	ld.global.f32 	%f42, [%rd55];
	mul.wide.u32 	%rd56, %r97, 4;
	add.s64 	%rd57, %rd1, %rd56;
	ld.global.f32 	%f43, [%rd57];
	fma.rn.f32 	%f73, %f42, %f43, %f41;
	add.s32 	%r104, %r104, 8;
	add.s32 	%r103, %r103, %r8;
	add.s32 	%r102, %r102, %r8;
	add.s32 	%r101, %r101, %r8;
	add.s32 	%r100, %r100, %r8;
	add.s32 	%r99, %r99, %r8;
	add.s32 	%r98, %r98, %r8;
	add.s32 	%r97, %r97, %r8;
	add.s64 	%rd90, %rd90, %rd58;
	add.s32 	%r96, %r96, 8;
	setp.eq.s32 	%p11, %r104, 0;
	mov.u32 	%r106, %r6;
	@%p11 bra 	$L__BB9_8;
	bra.uni 	$L__BB9_7;
$L__BB9_8:
	setp.eq.s32 	%p12, %r4, 0;
	@%p12 bra 	$L__BB9_16;
	add.s32 	%r78, %r4, -1;
	setp.lt.u32 	%p13, %r78, 3;
	@%p13 bra 	$L__BB9_11;
	add.s32 	%r79, %r106, %r2;
	mul.wide.u32 	%rd59, %r79, 4;
	add.s64 	%rd60, %rd2, %rd59;
	ld.global.f32 	%f45, [%rd60];
	mad.lo.s32 	%r80, %r106, %r55, %r95;
	mul.wide.u32 	%rd61, %r80, 4;
	add.s64 	%rd62, %rd1, %rd61;
	ld.global.f32 	%f46, [%rd62];
	fma.rn.f32 	%f47, %f45, %f46, %f73;
	add.s32 	%r81, %r79, 1;
	mul.wide.u32 	%rd63, %r81, 4;
	add.s64 	%rd64, %rd2, %rd63;
	ld.global.f32 	%f48, [%rd64];
	add.s32 	%r82, %r80, %r55;
	mul.wide.u32 	%rd65, %r82, 4;
	add.s64 	%rd66, %rd1, %rd65;
	ld.global.f32 	%f49, [%rd66];
	fma.rn.f32 	%f50, %f48, %f49, %f47;
	add.s32 	%r83, %r79, 2;
	mul.wide.u32 	%rd67, %r83, 4;
	add.s64 	%rd68, %rd2, %rd67;
	ld.global.f32 	%f51, [%rd68];
	add.s32 	%r84, %r82, %r55;
	mul.wide.u32 	%rd69, %r84, 4;
	add.s64 	%rd70, %rd1, %rd69;
	ld.global.f32 	%f52, [%rd70];
	fma.rn.f32 	%f53, %f51, %f52, %f50;
	add.s32 	%r85, %r79, 3;
	mul.wide.u32 	%rd71, %r85, 4;
	add.s64 	%rd72, %rd2, %rd71;
	ld.global.f32 	%f54, [%rd72];
	add.s32 	%r86, %r84, %r55;
	mul.wide.u32 	%rd73, %r86, 4;
	add.s64 	%rd74, %rd1, %rd73;
	ld.global.f32 	%f55, [%rd74];
	fma.rn.f32 	%f73, %f54, %f55, %f53;
	add.s32 	%r106, %r106, 4;
$L__BB9_11:
	setp.eq.s32 	%p14, %r5, 0;
	@%p14 bra 	$L__BB9_16;
	setp.eq.s32 	%p15, %r5, 1;
	@%p15 bra 	$L__BB9_14;
	add.s32 	%r87, %r106, %r2;
	mul.wide.u32 	%rd75, %r87, 4;
	add.s64 	%rd76, %rd2, %rd75;
	ld.global.f32 	%f57, [%rd76];
	mad.lo.s32 	%r88, %r106, %r55, %r95;
	mul.wide.u32 	%rd77, %r88, 4;
	add.s64 	%rd78, %rd1, %rd77;
	ld.global.f32 	%f58, [%rd78];
	fma.rn.f32 	%f59, %f57, %f58, %f73;
	add.s32 	%r89, %r87, 1;
	mul.wide.u32 	%rd79, %r89, 4;
	add.s64 	%rd80, %rd2, %rd79;
	ld.global.f32 	%f60, [%rd80];
	add.s32 	%r90, %r88, %r55;
	mul.wide.u32 	%rd81, %r90, 4;
	add.s64 	%rd82, %rd1, %rd81;
	ld.global.f32 	%f61, [%rd82];
	fma.rn.f32 	%f73, %f60, %f61, %f59;
	add.s32 	%r106, %r106, 2;
$L__BB9_14:
	and.b32  	%r91, %r54, 1;
	setp.eq.b32 	%p16, %r91, 1;
	not.pred 	%p17, %p16;
	@%p17 bra 	$L__BB9_16;
	add.s32 	%r92, %r106, %r2;
	mul.wide.u32 	%rd83, %r92, 4;
	add.s64 	%rd84, %rd2, %rd83;
	ld.global.f32 	%f62, [%rd84];
	mad.lo.s32 	%r93, %r106, %r55, %r95;
	mul.wide.u32 	%rd85, %r93, 4;
	add.s64 	%rd86, %rd1, %rd85;
	ld.global.f32 	%f63, [%rd86];
	fma.rn.f32 	%f73, %f62, %f63, %f73;
$L__BB9_16:
	add.s32 	%r94, %r95, %r3;
	mul.wide.u32 	%rd87, %r94, 4;
	add.s64 	%rd88, %rd4, %rd87;
	ld.global.f32 	%f64, [%rd88];
	sub.f32 	%f65, %f64, %f73;
	add.s64 	%rd89, %rd3, %rd87;
	st.global.f32 	[%rd89], %f65;
	bra.uni 	$L__BB9_4;
$L__BB9_17:
	and.b32  	%r44, %r55, 3;
	setp.lt.u32 	%p3, %r55, 4;
	mov.b32 	%r110, 0;
	@%p3 bra 	$L__BB9_22;
	and.b32  	%r110, %r55, 2147483644;
	mov.b32 	%r108, 0;
$L__BB9_19:
	setp.ge.u32 	%p4, %r1, %r53;
	@%p4 bra 	$L__BB9_21;
	add.s32 	%r61, %r108, %r3;
	mul.wide.u32 	%rd12, %r61, 4;
	add.s64 	%rd13, %rd4, %rd12;
	ld.global.f32 	%f13, [%rd13];
	add.s64 	%rd14, %rd3, %rd12;
	st.global.f32 	[%rd14], %f13;
	add.s32 	%r62, %r61, 1;
	mul.wide.u32 	%rd15, %r62, 4;
	add.s64 	%rd16, %rd4, %rd15;
	ld.global.f32 	%f14, [%rd16];
	add.s64 	%rd17, %rd3, %rd15;
	st.global.f32 	[%rd17], %f14;
	add.s32 	%r63, %r61, 2;
	mul.wide.u32 	%rd18, %r63, 4;
	add.s64 	%rd19, %rd4, %rd18;
	ld.global.f32 	%f15, [%rd19];
	add.s64 	%rd20, %rd3, %rd18;
	st.global.f32 	[%rd20], %f15;
	add.s32 	%r64, %r61, 3;
	mul.wide.u32 	%rd21, %r64, 4;
	add.s64 	%rd22, %rd4, %rd21;
	ld.global.f32 	%f16, [%rd22];
	add.s64 	%rd23, %rd3, %rd21;
	st.global.f32 	[%rd23], %f16;
$L__BB9_21:
	add.s32 	%r108, %r108, 4;
	setp.ne.s32 	%p5, %r108, %r110;
	@%p5 bra 	$L__BB9_19;
$L__BB9_22:
	setp.eq.s32 	%p6, %r44, 0;
	@%p6 bra 	$L__BB9_27;
	mov.b32 	%r111, 0;
$L__BB9_24:
	.pragma "nounroll";
	setp.ge.u32 	%p7, %r1, %r53;
	@%p7 bra 	$L__BB9_26;
	add.s32 	%r66, %r110, %r3;
	mul.wide.u32 	%rd24, %r66, 4;
	add.s64 	%rd25, %rd4, %rd24;
	ld.global.f32 	%f17, [%rd25];
	add.s64 	%rd26, %rd3, %rd24;
	st.global.f32 	[%rd26], %f17;
$L__BB9_26:
	add.s32 	%r110, %r110, 1;
	add.s32 	%r111, %r111, 1;
	setp.ne.s32 	%p8, %r111, %r44;
	@%p8 bra 	$L__BB9_24;
$L__BB9_27:
	ret;

}
	// .globl	_Z8update_xPfS_iii
.visible .entry _Z8update_xPfS_iii(
	.param .u64 .ptr .align 1 _Z8update_xPfS_iii_param_0,
	.param .u64 .ptr .align 1 _Z8update_xPfS_iii_param_1,
	.param .u32 _Z8update_xPfS_iii_param_2,
	.param .u32 _Z8update_xPfS_iii_param_3,
	.param .u32 _Z8update_xPfS_iii_param_4
)
{
	.reg .pred 	%p<2>;
	.reg .b32 	%r<11>;
	.reg .b32 	%f<2>;
	.reg .b64 	%rd<9>;

	ld.param.u64 	%rd1, [_Z8update_xPfS_iii_param_0];
	ld.param.u64 	%rd2, [_Z8update_xPfS_iii_param_1];
	ld.param.u32 	%r4, [_Z8update_xPfS_iii_param_2];
	ld.param.u32 	%r2, [_Z8update_xPfS_iii_param_3];
	ld.param.u32 	%r3, [_Z8update_xPfS_iii_param_4];
	mov.u32 	%r5, %ctaid.x;
	mov.u32 	%r6, %ntid.x;
	mov.u32 	%r7, %tid.x;
	mad.lo.s32 	%r1, %r5, %r6, %r7;
	sub.s32 	%r8, %r4, %r3;
	setp.ge.u32 	%p1, %r1, %r8;
	@%p1 bra 	$L__BB10_2;
	cvta.to.global.u64 	%rd3, %rd1;
	cvta.to.global.u64 	%rd4, %rd2;
	add.s32 	%r9, %r3, %r1;
	mad.lo.s32 	%r10, %r9, %r2, %r3;
	mul.wide.u32 	%rd5, %r10, 4;
	add.s64 	%rd6, %rd3, %rd5;
	ld.global.f32 	%f1, [%rd6];
	mul.wide.u32 	%rd7, %r1, 4;
	add.s64 	%rd8, %rd4, %rd7;
	st.global.f32 	[%rd8], %f1;
$L__BB10_2:
	ret;

}
	// .globl	_Z1wPfS_fii
.visible .entry _Z1wPfS_fii(
	.param .u64 .ptr .align 1 _Z1wPfS_fii_param_0,
	.param .u64 .ptr .align 1 _Z1wPfS_fii_param_1,
	.param .f32 _Z1wPfS_fii_param_2,
	.param .u32 _Z1wPfS_fii_param_3,
	.param .u32 _Z1wPfS_fii_param_4
)
{
	.reg .pred 	%p<2>;
	.reg .b32 	%r<8>;
	.reg .b32 	%f<4>;
	.reg .b64 	%rd<8>;

	ld.param.u64 	%rd1, [_Z1wPfS_fii_param_0];
	ld.param.u64 	%rd2, [_Z1wPfS_fii_param_1];
	ld.param.f32 	%f1, [_Z1wPfS_fii_param_2];
	ld.param.u32 	%r2, [_Z1wPfS_fii_param_3];
	ld.param.u32 	%r3, [_Z1wPfS_fii_param_4];
	mov.u32 	%r4, %ctaid.x;
	mov.u32 	%r5, %ntid.x;
	mov.u32 	%r6, %tid.x;
	mad.lo.s32 	%r1, %r4, %r5, %r6;
	sub.s32 	%r7, %r2, %r3;
	setp.ge.u32 	%p1, %r1, %r7;
	@%p1 bra 	$L__BB11_2;
	cvta.to.global.u64 	%rd3, %rd1;
	cvta.to.global.u64 	%rd4, %rd2;
	mul.wide.u32 	%rd5, %r1, 4;
	add.s64 	%rd6, %rd3, %rd5;
	ld.global.f32 	%f2, [%rd6];
	mul.f32 	%f3, %f1, %f2;
	add.s64 	%rd7, %rd4, %rd5;
	st.global.f32 	[%rd7], %f3;
$L__BB11_2:
	ret;

}
	// .globl	_Z13crossprod_AtvPfS_S_iiii
.visible .entry _Z13crossprod_AtvPfS_S_iiii(
	.param .u64 .ptr .align 1 _Z13crossprod_AtvPfS_S_iiii_param_0,
	.param .u64 .ptr .align 1 _Z13crossprod_AtvPfS_S_iiii_param_1,
	.param .u64 .ptr .align 1 _Z13crossprod_AtvPfS_S_iiii_param_2,
	.param .u32 _Z13crossprod_AtvPfS_S_iiii_param_3,
	.param .u32 _Z13crossprod_AtvPfS_S_iiii_param_4,
	.param .u32 _Z13crossprod_AtvPfS_S_iiii_param_5,
	.param .u32 _Z13crossprod_AtvPfS_S_iiii_param_6
)
{
	.reg .pred 	%p<11>;
	.reg .b32 	%r<89>;
	.reg .b32 	%f<68>;
	.reg .b64 	%rd<62>;

	ld.param.u64 	%rd4, [_Z13crossprod_AtvPfS_S_iiii_param_0];
	ld.param.u64 	%rd5, [_Z13crossprod_AtvPfS_S_iiii_param_1];
	ld.param.u32 	%r45, [_Z13crossprod_AtvPfS_S_iiii_param_3];
	ld.param.u32 	%r46, [_Z13crossprod_AtvPfS_S_iiii_param_4];
	ld.param.u32 	%r47, [_Z13crossprod_AtvPfS_S_iiii_param_5];
	ld.param.u32 	%r48, [_Z13crossprod_AtvPfS_S_iiii_param_6];
	cvta.to.global.u64 	%rd1, %rd5;
	cvta.to.global.u64 	%rd2, %rd4;
	mov.u32 	%r49, %ctaid.x;
	mov.u32 	%r50, %ntid.x;
	mul.lo.s32 	%r1, %r49, %r50;
	mov.u32 	%r2, %tid.x;
	add.s32 	%r3, %r1, %r2;
	sub.s32 	%r51, %r46, %r48;
	setp.ge.u32 	%p1, %r3, %r51;
	@%p1 bra 	$L__BB12_14;
	sub.s32 	%r4, %r45, %r48;
	setp.lt.s32 	%p2, %r4, 1;
	mov.f32 	%f67, 0f00000000;
	@%p2 bra 	$L__BB12_13;
	add.s32 	%r5, %r48, %r3;
	sub.s32 	%r53, %r48, %r45;
	setp.gt.u32 	%p3, %r53, -8;
	mov.f32 	%f67, 0f00000000;
	mov.b32 	%r87, 0;
	@%p3 bra 	$L__BB12_5;
	and.b32  	%r55, %r4, 2147483640;
	neg.s32 	%r85, %r55;
	shl.b32 	%r7, %r47, 3;
	add.s32 	%r56, %r2, %r46;
	add.s32 	%r57, %r56, %r1;
	mad.lo.s32 	%r58, %r48, %r46, %r48;
	add.s32 	%r83, %r57, %r58;
	shl.b32 	%r9, %r46, 3;
	add.s32 	%r76, %r3, %r58;
	shl.b32 	%r59, %r46, 1;
	add.s32 	%r82, %r76, %r59;
	mad.lo.s32 	%r81, %r46, 3, %r76;
	shl.b32 	%r60, %r46, 2;
	add.s32 	%r80, %r76, %r60;
	mad.lo.s32 	%r79, %r46, 5, %r76;
	mad.lo.s32 	%r78, %r46, 6, %r76;
	mad.lo.s32 	%r77, %r46, 7, %r76;
	mov.f32 	%f67, 0f00000000;
	mov.b32 	%r84, 0;
	mul.wide.s32 	%rd12, %r47, 4;
$L__BB12_4:
	.pragma "nounroll";
	and.b32  	%r87, %r4, 2147483640;
	mul.wide.u32 	%rd6, %r76, 4;
	add.s64 	%rd7, %rd2, %rd6;
	ld.global.f32 	%f17, [%rd7];
	mul.wide.s32 	%rd8, %r84, 4;
	add.s64 	%rd9, %rd1, %rd8;
	ld.global.f32 	%f18, [%rd9];
	fma.rn.f32 	%f19, %f17, %f18, %f67;
	mul.wide.u32 	%rd10, %r83, 4;
	add.s64 	%rd11, %rd2, %rd10;
	ld.global.f32 	%f20, [%rd11];
	add.s64 	%rd13, %rd9, %rd12;
	ld.global.f32 	%f21, [%rd13];
	fma.rn.f32 	%f22, %f20, %f21, %f19;
	mul.wide.u32 	%rd14, %r82, 4;
	add.s64 	%rd15, %rd2, %rd14;
	ld.global.f32 	%f23, [%rd15];
	add.s64 	%rd16, %rd13, %rd12;
	ld.global.f32 	%f24, [%rd16];
	fma.rn.f32 	%f25, %f23, %f24, %f22;
	mul.wide.u32 	%rd17, %r81, 4;
	add.s64 	%rd18, %rd2, %rd17;
	ld.global.f32 	%f26, [%rd18];
	add.s64 	%rd19, %rd16, %rd12;
	ld.global.f32 	%f27, [%rd19];
	fma.rn.f32 	%f28, %f26, %f27, %f25;
	mul.wide.u32 	%rd20, %r80, 4;
	add.s64 	%rd21, %rd2, %rd20;
	ld.global.f32 	%f29, [%rd21];
	add.s64 	%rd22, %rd19, %rd12;
	ld.global.f32 	%f30, [%rd22];
	fma.rn.f32 	%f31, %f29, %f30, %f28;
	mul.wide.u32 	%rd23, %r79, 4;
	add.s64 	%rd24, %rd2, %rd23;
	ld.global.f32 	%f32, [%rd24];
	add.s64 	%rd25, %rd22, %rd12;
	ld.global.f32 	%f33, [%rd25];
	fma.rn.f32 	%f34, %f32, %f33, %f31;
	mul.wide.u32 	%rd26, %r78, 4;
	add.s64 	%rd27, %rd2, %rd26;
	ld.global.f32 	%f35, [%rd27];
	add.s64 	%rd28, %rd25, %rd12;
	ld.global.f32 	%f36, [%rd28];
	fma.rn.f32 	%f37, %f35, %f36, %f34;
	mul.wide.u32 	%rd29, %r77, 4;
	add.s64 	%rd30, %rd2, %rd29;
	ld.global.f32 	%f38, [%rd30];
	add.s64 	%rd31, %rd28, %rd12;
	ld.global.f32 	%f39, [%rd31];
	fma.rn.f32 	%f67, %f38, %f39, %f37;
	add.s32 	%r85, %r85, 8;
	add.s32 	%r84, %r84, %r7;
	add.s32 	%r83, %r83, %r9;
	add.s32 	%r82, %r82, %r9;
	add.s32 	%r81, %r81, %r9;
	add.s32 	%r80, %r80, %r9;
	add.s32 	%r79, %r79, %r9;
	add.s32 	%r78, %r78, %r9;
	add.s32 	%r77, %r77, %r9;
	add.s32 	%r76, %r76, %r9;
	setp.ne.s32 	%p4, %r85, 0;
	@%p4 bra 	$L__BB12_4;
$L__BB12_5:
	and.b32  	%r39, %r4, 7;
	setp.eq.s32 	%p5, %r39, 0;
	@%p5 bra 	$L__BB12_13;
	and.b32  	%r40, %r4, 3;
	setp.lt.u32 	%p6, %r39, 4;
	@%p6 bra 	$L__BB12_8;
	add.s32 	%r61, %r87, %r48;
	mad.lo.s32 	%r62, %r61, %r46, %r5;
	mul.wide.u32 	%rd32, %r62, 4;
	add.s64 	%rd33, %rd2, %rd32;
	ld.global.f32 	%f41, [%rd33];
	mul.lo.s32 	%r63, %r87, %r47;
	mul.wide.s32 	%rd34, %r63, 4;
	add.s64 	%rd35, %rd1, %rd34;
	ld.global.f32 	%f42, [%rd35];
	fma.rn.f32 	%f43, %f41, %f42, %f67;
	add.s32 	%r64, %r62, %r46;
	mul.wide.u32 	%rd36, %r64, 4;
	add.s64 	%rd37, %rd2, %rd36;
	ld.global.f32 	%f44, [%rd37];
	mul.wide.s32 	%rd38, %r47, 4;
	add.s64 	%rd39, %rd35, %rd38;
	ld.global.f32 	%f45, [%rd39];
	fma.rn.f32 	%f46, %f44, %f45, %f43;
	add.s32 	%r65, %r64, %r46;
	mul.wide.u32 	%rd40, %r65, 4;
	add.s64 	%rd41, %rd2, %rd40;
	ld.global.f32 	%f47, [%rd41];
	add.s64 	%rd42, %rd39, %rd38;
	ld.global.f32 	%f48, [%rd42];
	fma.rn.f32 	%f49, %f47, %f48, %f46;
	add.s32 	%r66, %r65, %r46;
	mul.wide.u32 	%rd43, %r66, 4;
	add.s64 	%rd44, %rd2, %rd43;
	ld.global.f32 	%f50, [%rd44];
	add.s64 	%rd45, %rd42, %rd38;
	ld.global.f32 	%f51, [%rd45];
	fma.rn.f32 	%f67, %f50, %f51, %f49;
	add.s32 	%r87, %r87, 4;
$L__BB12_8:
	setp.eq.s32 	%p7, %r40, 0;
	@%p7 bra 	$L__BB12_13;
	setp.eq.s32 	%p8, %r40, 1;
	@%p8 bra 	$L__BB12_11;
	add.s32 	%r67, %r87, %r48;
	mad.lo.s32 	%r68, %r67, %r46, %r5;
	mul.wide.u32 	%rd46, %r68, 4;
	add.s64 	%rd47, %rd2, %rd46;
	ld.global.f32 	%f53, [%rd47];
	mul.lo.s32 	%r69, %r87, %r47;
	mul.wide.s32 	%rd48, %r69, 4;
	add.s64 	%rd49, %rd1, %rd48;
	ld.global.f32 	%f54, [%rd49];
	fma.rn.f32 	%f55, %f53, %f54, %f67;
	add.s32 	%r70, %r68, %r46;
	mul.wide.u32 	%rd50, %r70, 4;
	add.s64 	%rd51, %rd2, %rd50;
	ld.global.f32 	%f56, [%rd51];
	mul.wide.s32 	%rd52, %r47, 4;
	add.s64 	%rd53, %rd49, %rd52;
	ld.global.f32 	%f57, [%rd53];
	fma.rn.f32 	%f67, %f56, %f57, %f55;
	add.s32 	%r87, %r87, 2;
$L__BB12_11:
	and.b32  	%r71, %r4, 1;
	setp.eq.b32 	%p9, %r71, 1;
	not.pred 	%p10, %p9;
	@%p10 bra 	$L__BB12_13;
	add.s32 	%r72, %r87, %r48;
	mad.lo.s32 	%r73, %r72, %r46, %r5;
	mul.wide.u32 	%rd54, %r73, 4;
	add.s64 	%rd55, %rd2, %rd54;
	ld.global.f32 	%f58, [%rd55];
	mul.lo.s32 	%r74, %r87, %r47;
	mul.wide.s32 	%rd56, %r74, 4;
	add.s64 	%rd57, %rd1, %rd56;
	ld.global.f32 	%f59, [%rd57];
	fma.rn.f32 	%f67, %f58, %f59, %f67;
$L__BB12_13:
	ld.param.u64 	%rd61, [_Z13crossprod_AtvPfS_S_iiii_param_2];
	mul.lo.s32 	%r75, %r47, %r3;
	cvta.to.global.u64 	%rd58, %rd61;
	mul.wide.u32 	%rd59, %r75, 4;
	add.s64 	%rd60, %rd58, %rd59;
	st.global.f32 	[%rd60], %f67;
$L__BB12_14:
	ret;

}
	// .globl	_Z2QnPfS_S_fii
.visible .entry _Z2QnPfS_S_fii(
	.param .u64 .ptr .align 1 _Z2QnPfS_S_fii_param_0,
	.param .u64 .ptr .align 1 _Z2QnPfS_S_fii_param_1,
	.param .u64 .ptr .align 1 _Z2QnPfS_S_fii_param_2,
	.param .f32 _Z2QnPfS_S_fii_param_3,
	.param .u32 _Z2QnPfS_S_fii_param_4,
	.param .u32 _Z2QnPfS_S_fii_param_5
)
{
	.reg .pred 	%p<4>;
	.reg .b32 	%r<15>;
	.reg .b32 	%f<6>;
	.reg .b64 	%rd<13>;

	ld.param.u64 	%rd1, [_Z2QnPfS_S_fii_param_0];
	ld.param.u64 	%rd2, [_Z2QnPfS_S_fii_param_1];
	ld.param.u64 	%rd3, [_Z2QnPfS_S_fii_param_2];
	ld.param.f32 	%f1, [_Z2QnPfS_S_fii_param_3];
	ld.param.u32 	%r4, [_Z2QnPfS_S_fii_param_4];
	ld.param.u32 	%r5, [_Z2QnPfS_S_fii_param_5];
	mov.u32 	%r6, %ctaid.x;
	mov.u32 	%r7, %ntid.x;
	mov.u32 	%r8, %tid.x;
	mad.lo.s32 	%r1, %r6, %r7, %r8;
	mov.u32 	%r9, %ctaid.y;
	mov.u32 	%r10, %ntid.y;
	mov.u32 	%r11, %tid.y;
	mad.lo.s32 	%r12, %r9, %r10, %r11;
	setp.ge.u32 	%p1, %r1, %r4;
	sub.s32 	%r13, %r4, %r5;
	setp.ge.u32 	%p2, %r12, %r13;
	or.pred  	%p3, %p1, %p2;
	@%p3 bra 	$L__BB13_2;
	cvta.to.global.u64 	%rd4, %rd1;
	cvta.to.global.u64 	%rd5, %rd2;
	cvta.to.global.u64 	%rd6, %rd3;
	mul.wide.u32 	%rd7, %r1, 4;
	add.s64 	%rd8, %rd4, %rd7;
	ld.global.f32 	%f2, [%rd8];
	mul.wide.u32 	%rd9, %r12, 4;
	add.s64 	%rd10, %rd5, %rd9;
	ld.global.f32 	%f3, [%rd10];
	mul.f32 	%f4, %f2, %f3;
	mul.f32 	%f5, %f1, %f4;
	mad.lo.s32 	%r14, %r13, %r1, %r12;
	mul.wide.u32 	%rd11, %r14, 4;
	add.s64 	%rd12, %rd6, %rd11;
	st.global.f32 	[%rd12], %f5;
$L__BB13_2:
	ret;

}
	// .globl	_Z2AnPfS_S_fiii
.visible .entry _Z2AnPfS_S_fiii(
	.param .u64 .ptr .align 1 _Z2AnPfS_S_fiii_param_0,
	.param .u64 .ptr .align 1 _Z2AnPfS_S_fiii_param_1,
	.param .u64 .ptr .align 1 _Z2AnPfS_S_fiii_param_2,
	.param .f32 _Z2AnPfS_S_fiii_param_3,
	.param .u32 _Z2AnPfS_S_fiii_param_4,
	.param .u32 _Z2AnPfS_S_fiii_param_5,
	.param .u32 _Z2AnPfS_S_fiii_param_6
)
{
	.reg .pred 	%p<4>;
	.reg .b32 	%r<17>;
	.reg .b32 	%f<6>;
	.reg .b64 	%rd<13>;

	ld.param.u64 	%rd1, [_Z2AnPfS_S_fiii_param_0];
	ld.param.u64 	%rd2, [_Z2AnPfS_S_fiii_param_1];
	ld.param.u64 	%rd3, [_Z2AnPfS_S_fiii_param_2];
	ld.param.f32 	%f1, [_Z2AnPfS_S_fiii_param_3];
	ld.param.u32 	%r4, [_Z2AnPfS_S_fiii_param_4];
	ld.param.u32 	%r5, [_Z2AnPfS_S_fiii_param_5];
	ld.param.u32 	%r6, [_Z2AnPfS_S_fiii_param_6];
	mov.u32 	%r7, %ctaid.x;
	mov.u32 	%r8, %ntid.x;
	mov.u32 	%r9, %tid.x;
	mad.lo.s32 	%r1, %r7, %r8, %r9;
	mov.u32 	%r10, %ctaid.y;
	mov.u32 	%r11, %ntid.y;
	mov.u32 	%r12, %tid.y;
	mad.lo.s32 	%r13, %r10, %r11, %r12;
	sub.s32 	%r14, %r4, %r6;
	setp.ge.u32 	%p1, %r1, %r14;
	sub.s32 	%r15, %r5, %r6;
	setp.ge.u32 	%p2, %r13, %r15;
	or.pred  	%p3, %p1, %p2;
	@%p3 bra 	$L__BB14_2;
	cvta.to.global.u64 	%rd4, %rd1;
	cvta.to.global.u64 	%rd5, %rd2;
	cvta.to.global.u64 	%rd6, %rd3;
	mul.wide.u32 	%rd7, %r1, 4;
	add.s64 	%rd8, %rd4, %rd7;
	ld.global.f32 	%f2, [%rd8];
	mul.wide.u32 	%rd9, %r13, 4;
	add.s64 	%rd10, %rd5, %rd9;
	ld.global.f32 	%f3, [%rd10];
	mul.f32 	%f4, %f2, %f3;
	mul.f32 	%f5, %f1, %f4;
	mad.lo.s32 	%r16, %r15, %r1, %r13;
	mul.wide.u32 	%rd11, %r16, 4;
	add.s64 	%rd12, %rd6, %rd11;
	st.global.f32 	[%rd12], %f5;
$L__BB14_2:
	ret;

}
	// .globl	_Z1uPfS_S_iiiii
.visible .entry _Z1uPfS_S_iiiii(
	.param .u64 .ptr .align 1 _Z1uPfS_S_iiiii_param_0,
	.param .u64 .ptr .align 1 _Z1uPfS_S_iiiii_param_1,
	.param .u64 .ptr .align 1 _Z1uPfS_S_iiiii_param_2,
	.param .u32 _Z1uPfS_S_iiiii_param_3,
	.param .u32 _Z1uPfS_S_iiiii_param_4,
	.param .u32 _Z1uPfS_S_iiiii_param_5,
	.param .u32 _Z1uPfS_S_iiiii_param_6,
	.param .u32 _Z1uPfS_S_iiiii_param_7
)
{
	.reg .pred 	%p<11>;
	.reg .b32 	%r<82>;
	.reg .b32 	%f<112>;
	.reg .b64 	%rd<103>;

	ld.param.u64 	%rd4, [_Z1uPfS_S_iiiii_param_0];
	ld.param.u64 	%rd5, [_Z1uPfS_S_iiiii_param_1];
	ld.param.u64 	%rd3, [_Z1uPfS_S_iiiii_param_2];
	ld.param.u32 	%r35, [_Z1uPfS_S_iiiii_param_3];
	ld.param.u32 	%r32, [_Z1uPfS_S_iiiii_param_4];
	ld.param.u32 	%r33, [_Z1uPfS_S_iiiii_param_6];
	ld.param.u32 	%r34, [_Z1uPfS_S_iiiii_param_7];
	cvta.to.global.u64 	%rd1, %rd5;
	cvta.to.global.u64 	%rd2, %rd4;
	mov.u32 	%r36, %ctaid.x;
	mov.u32 	%r37, %ntid.x;
	mov.u32 	%r38, %tid.x;
	mad.lo.s32 	%r1, %r36, %r37, %r38;
	setp.ge.u32 	%p1, %r1, %r35;
	@%p1 bra 	$L__BB15_15;
	sub.s32 	%r2, %r32, %r34;
	setp.lt.s32 	%p2, %r2, 1;
	mov.f32 	%f111, 0f00000000;
	@%p2 bra 	$L__BB15_14;
	mul.lo.s32 	%r3, %r32, %r1;
	add.s32 	%r4, %r34, %r3;
	and.b32  	%r5, %r2, 15;
	sub.s32 	%r40, %r34, %r32;
	setp.gt.u32 	%p3, %r40, -16;
	mov.f32 	%f111, 0f00000000;
	mov.b32 	%r77, 0;
	@%p3 bra 	$L__BB15_5;
	and.b32  	%r77, %r2, 2147483632;
	neg.s32 	%r75, %r77;
	shl.b32 	%r8, %r33, 4;
	add.s32 	%r73, %r4, 7;
	mov.f32 	%f111, 0f00000000;
	mov.b32 	%r74, 0;
	mul.wide.s32 	%rd12, %r33, 4;
$L__BB15_4:
	.pragma "nounroll";
	add.s32 	%r42, %r73, -7;
	mul.wide.u32 	%rd6, %r42, 4;
	add.s64 	%rd7, %rd2, %rd6;
	ld.global.f32 	%f18, [%rd7];
	mul.wide.s32 	%rd8, %r74, 4;
	add.s64 	%rd9, %rd1, %rd8;
	ld.global.f32 	%f19, [%rd9];
	fma.rn.f32 	%f20, %f18, %f19, %f111;
	add.s32 	%r43, %r73, -6;
	mul.wide.u32 	%rd10, %r43, 4;
	add.s64 	%rd11, %rd2, %rd10;
	ld.global.f32 	%f21, [%rd11];
	add.s64 	%rd13, %rd9, %rd12;
	ld.global.f32 	%f22, [%rd13];
	fma.rn.f32 	%f23, %f21, %f22, %f20;
	add.s32 	%r44, %r73, -5;
	mul.wide.u32 	%rd14, %r44, 4;
	add.s64 	%rd15, %rd2, %rd14;
	ld.global.f32 	%f24, [%rd15];
	add.s64 	%rd16, %rd13, %rd12;
	ld.global.f32 	%f25, [%rd16];
	fma.rn.f32 	%f26, %f24, %f25, %f23;
	add.s32 	%r45, %r73, -4;
	mul.wide.u32 	%rd17, %r45, 4;
	add.s64 	%rd18, %rd2, %rd17;
	ld.global.f32 	%f27, [%rd18];
	add.s64 	%rd19, %rd16, %rd12;
	ld.global.f32 	%f28, [%rd19];
	fma.rn.f32 	%f29, %f27, %f28, %f26;
	add.s32 	%r46, %r73, -3;
	mul.wide.u32 	%rd20, %r46, 4;
	add.s64 	%rd21, %rd2, %rd20;
	ld.global.f32 	%f30, [%rd21];
	add.s64 	%rd22, %rd19, %rd12;
	ld.global.f32 	%f31, [%rd22];
	fma.rn.f32 	%f32, %f30, %f31, %f29;
	add.s32 	%r47, %r73, -2;
	mul.wide.u32 	%rd23, %r47, 4;
	add.s64 	%rd24, %rd2, %rd23;
	ld.global.f32 	%f33, [%rd24];
	add.s64 	%rd25, %rd22, %rd12;
	ld.global.f32 	%f34, [%rd25];
	fma.rn.f32 	%f35, %f33, %f34, %f32;
	add.s32 	%r48, %r73, -1;
	mul.wide.u32 	%rd26, %r48, 4;
	add.s64 	%rd27, %rd2, %rd26;
	ld.global.f32 	%f36, [%rd27];
	add.s64 	%rd28, %rd25, %rd12;
	ld.global.f32 	%f37, [%rd28];
	fma.rn.f32 	%f38, %f36, %f37, %f35;
	add.s32 	%r49, %r73, 8;
	mul.wide.u32 	%rd29, %r73, 4;
	add.s64 	%rd30, %rd2, %rd29;
	ld.global.f32 	%f39, [%rd30];
	add.s64 	%rd31, %rd28, %rd12;
	ld.global.f32 	%f40, [%rd31];
	fma.rn.f32 	%f41, %f39, %f40, %f38;
	add.s32 	%r50, %r73, 1;
	mul.wide.u32 	%rd32, %r50, 4;
	add.s64 	%rd33, %rd2, %rd32;
	ld.global.f32 	%f42, [%rd33];
	add.s64 	%rd34, %rd31, %rd12;
	ld.global.f32 	%f43, [%rd34];
	fma.rn.f32 	%f44, %f42, %f43, %f41;
	add.s32 	%r51, %r73, 2;
	mul.wide.u32 	%rd35, %r51, 4;
	add.s64 	%rd36, %rd2, %rd35;
	ld.global.f32 	%f45, [%rd36];
	add.s64 	%rd37, %rd34, %rd12;
	ld.global.f32 	%f46, [%rd37];
	fma.rn.f32 	%f47, %f45, %f46, %f44;
	add.s32 	%r52, %r73, 3;
	mul.wide.u32 	%rd38, %r52, 4;
	add.s64 	%rd39, %rd2, %rd38;
	ld.global.f32 	%f48, [%rd39];
	add.s64 	%rd40, %rd37, %rd12;
	ld.global.f32 	%f49, [%rd40];
	fma.rn.f32 	%f50, %f48, %f49, %f47;
	add.s32 	%r53, %r73, 4;
	mul.wide.u32 	%rd41, %r53, 4;
	add.s64 	%rd42, %rd2, %rd41;
	ld.global.f32 	%f51, [%rd42];
	add.s64 	%rd43, %rd40, %rd12;
	ld.global.f32 	%f52, [%rd43];
	fma.rn.f32 	%f53, %f51, %f52, %f50;
	add.s32 	%r54, %r73, 5;
	mul.wide.u32 	%rd44, %r54, 4;
	add.s64 	%rd45, %rd2, %rd44;
	ld.global.f32 	%f54, [%rd45];
	add.s64 	%rd46, %rd43, %rd12;
	ld.global.f32 	%f55, [%rd46];
	fma.rn.f32 	%f56, %f54, %f55, %f53;
	add.s32 	%r55, %r73, 6;
	mul.wide.u32 	%rd47, %r55, 4;
	add.s64 	%rd48, %rd2, %rd47;
	ld.global.f32 	%f57, [%rd48];
	add.s64 	%rd49, %rd46, %rd12;
	ld.global.f32 	%f58, [%rd49];
	fma.rn.f32 	%f59, %f57, %f58, %f56;
	add.s32 	%r56, %r73, 7;
	mul.wide.u32 	%rd50, %r56, 4;
	add.s64 	%rd51, %rd2, %rd50;
	ld.global.f32 	%f60, [%rd51];
	add.s64 	%rd52, %rd49, %rd12;
	ld.global.f32 	%f61, [%rd52];
	fma.rn.f32 	%f62, %f60, %f61, %f59;
	mul.wide.u32 	%rd53, %r49, 4;
	add.s64 	%rd54, %rd2, %rd53;
	ld.global.f32 	%f63, [%rd54];
	add.s64 	%rd55, %rd52, %rd12;
	ld.global.f32 	%f64, [%rd55];
	fma.rn.f32 	%f111, %f63, %f64, %f62;
	add.s32 	%r75, %r75, 16;
	add.s32 	%r74, %r74, %r8;
	add.s32 	%r73, %r73, 16;
	setp.ne.s32 	%p4, %r75, 0;
	@%p4 bra 	$L__BB15_4;
$L__BB15_5:
	setp.eq.s32 	%p5, %r5, 0;
	@%p5 bra 	$L__BB15_14;
	and.b32  	%r17, %r2, 7;
	setp.lt.u32 	%p6, %r5, 8;
	@%p6 bra 	$L__BB15_8;
	add.s32 	%r57, %r4, %r77;
	mul.wide.u32 	%rd56, %r57, 4;
	add.s64 	%rd57, %rd2, %rd56;
	ld.global.f32 	%f66, [%rd57];
	mul.lo.s32 	%r58, %r77, %r33;
	mul.wide.s32 	%rd58, %r58, 4;
	add.s64 	%rd59, %rd1, %rd58;
	ld.global.f32 	%f67, [%rd59];
	fma.rn.f32 	%f68, %f66, %f67, %f111;
	add.s32 	%r59, %r57, 1;
	mul.wide.u32 	%rd60, %r59, 4;
	add.s64 	%rd61, %rd2, %rd60;
	ld.global.f32 	%f69, [%rd61];
	mul.wide.s32 	%rd62, %r33, 4;
	add.s64 	%rd63, %rd59, %rd62;
	ld.global.f32 	%f70, [%rd63];
	fma.rn.f32 	%f71, %f69, %f70, %f68;
	add.s32 	%r60, %r57, 2;
	mul.wide.u32 	%rd64, %r60, 4;
	add.s64 	%rd65, %rd2, %rd64;
	ld.global.f32 	%f72, [%rd65];
	add.s64 	%rd66, %rd63, %rd62;
	ld.global.f32 	%f73, [%rd66];
	fma.rn.f32 	%f74, %f72, %f73, %f71;
	add.s32 	%r61, %r57, 3;
	mul.wide.u32 	%rd67, %r61, 4;
	add.s64 	%rd68, %rd2, %rd67;
	ld.global.f32 	%f75, [%rd68];
	add.s64 	%rd69, %rd66, %rd62;
	ld.global.f32 	%f76, [%rd69];
	fma.rn.f32 	%f77, %f75, %f76, %f74;
	add.s32 	%r62, %r57, 4;
	mul.wide.u32 	%rd70, %r62, 4;
	add.s64 	%rd71, %rd2, %rd70;
	ld.global.f32 	%f78, [%rd71];
	add.s64 	%rd72, %rd69, %rd62;
	ld.global.f32 	%f79, [%rd72];
	fma.rn.f32 	%f80, %f78, %f79, %f77;
	add.s32 	%r63, %r57, 5;
	mul.wide.u32 	%rd73, %r63, 4;
	add.s64 	%rd74, %rd2, %rd73;
	ld.global.f32 	%f81, [%rd74];
	add.s64 	%rd75, %rd72, %rd62;
	ld.global.f32 	%f82, [%rd75];
	fma.rn.f32 	%f83, %f81, %f82, %f80;
	add.s32 	%r64, %r57, 6;
	mul.wide.u32 	%rd76, %r64, 4;
	add.s64 	%rd77, %rd2, %rd76;
	ld.global.f32 	%f84, [%rd77];
	add.s64 	%rd78, %rd75, %rd62;
	ld.global.f32 	%f85, [%rd78];
	fma.rn.f32 	%f86, %f84, %f85, %f83;
	add.s32 	%r65, %r57, 7;
	mul.wide.u32 	%rd79, %r65, 4;
	add.s64 	%rd80, %rd2, %rd79;
	ld.global.f32 	%f87, [%rd80];
	add.s64 	%rd81, %rd78, %rd62;
	ld.global.f32 	%f88, [%rd81];
	fma.rn.f32 	%f111, %f87, %f88, %f86;
	add.s32 	%r77, %r77, 8;
$L__BB15_8:
	setp.eq.s32 	%p7, %r17, 0;
	@%p7 bra 	$L__BB15_14;
	and.b32  	%r20, %r2, 3;
	setp.lt.u32 	%p8, %r17, 4;
	@%p8 bra 	$L__BB15_11;
	add.s32 	%r66, %r4, %r77;
	mul.wide.u32 	%rd82, %r66, 4;
	add.s64 	%rd83, %rd2, %rd82;
	ld.global.f32 	%f90, [%rd83];
	mul.lo.s32 	%r67, %r77, %r33;
	mul.wide.s32 	%rd84, %r67, 4;
	add.s64 	%rd85, %rd1, %rd84;
	ld.global.f32 	%f91, [%rd85];
	fma.rn.f32 	%f92, %f90, %f91, %f111;
	add.s32 	%r68, %r66, 1;
	mul.wide.u32 	%rd86, %r68, 4;
	add.s64 	%rd87, %rd2, %rd86;
	ld.global.f32 	%f93, [%rd87];
	mul.wide.s32 	%rd88, %r33, 4;
	add.s64 	%rd89, %rd85, %rd88;
	ld.global.f32 	%f94, [%rd89];
	fma.rn.f32 	%f95, %f93, %f94, %f92;
	add.s32 	%r69, %r66, 2;
	mul.wide.u32 	%rd90, %r69, 4;
	add.s64 	%rd91, %rd2, %rd90;
	ld.global.f32 	%f96, [%rd91];
	add.s64 	%rd92, %rd89, %rd88;
	ld.global.f32 	%f97, [%rd92];
	fma.rn.f32 	%f98, %f96, %f97, %f95;
	add.s32 	%r70, %r66, 3;
	mul.wide.u32 	%rd93, %r70, 4;
	add.s64 	%rd94, %rd2, %rd93;
	ld.global.f32 	%f99, [%rd94];
	add.s64 	%rd95, %rd92, %rd88;
	ld.global.f32 	%f100, [%rd95];
	fma.rn.f32 	%f111, %f99, %f100, %f98;
	add.s32 	%r77, %r77, 4;
$L__BB15_11:
	setp.eq.s32 	%p9, %r20, 0;
	@%p9 bra 	$L__BB15_14;
	mul.lo.s32 	%r81, %r77, %r33;
	add.s32 	%r71, %r77, %r34;
	add.s32 	%r80, %r71, %r3;
	neg.s32 	%r79, %r20;
$L__BB15_13:
	.pragma "nounroll";
	mul.wide.u32 	%rd96, %r80, 4;
	add.s64 	%rd97, %rd2, %rd96;
	ld.global.f32 	%f101, [%rd97];
	mul.wide.s32 	%rd98, %r81, 4;
	add.s64 	%rd99, %rd1, %rd98;
	ld.global.f32 	%f102, [%rd99];
	fma.rn.f32 	%f111, %f101, %f102, %f111;
	add.s32 	%r81, %r81, %r33;
	add.s32 	%r80, %r80, 1;
	add.s32 	%r79, %r79, 1;
	setp.ne.s32 	%p10, %r79, 0;
	@%p10 bra 	$L__BB15_13;
$L__BB15_14:
	mul.lo.s32 	%r72, %r33, %r1;
	cvta.to.global.u64 	%rd100, %rd3;
	mul.wide.u32 	%rd101, %r72, 4;
	add.s64 	%rd102, %rd100, %rd101;
	st.global.f32 	[%rd102], %f111;
$L__BB15_15:
	ret;

}
	// .globl	_Z2uuPfS_S_fiii
.visible .entry _Z2uuPfS_S_fiii(
	.param .u64 .ptr .align 1 _Z2uuPfS_S_fiii_param_0,
	.param .u64 .ptr .align 1 _Z2uuPfS_S_fiii_param_1,
	.param .u64 .ptr .align 1 _Z2uuPfS_S_fiii_param_2,
	.param .f32 _Z2uuPfS_S_fiii_param_3,
	.param .u32 _Z2uuPfS_S_fiii_param_4,
	.param .u32 _Z2uuPfS_S_fiii_param_5,
	.param .u32 _Z2uuPfS_S_fiii_param_6
)
{
	.local .align 8 .b8 	__local_depot16[8];
	.reg .b64 	%SP;
	.reg .b64 	%SPL;
	.reg .pred 	%p<19>;
	.reg .b32 	%r<80>;
	.reg .b32 	%f<118>;
	.reg .b64 	%rd<84>;
	.reg .b64 	%fd<2>;
	// demoted variable
	.shared .align 4 .b8 _ZZ2uuPfS_S_fiiiE2u1[332];
	// demoted variable
	.shared .align 4 .b8 _ZZ2uuPfS_S_fiiiE2w1[332];
	mov.u64 	%SPL, __local_depot16;
	cvta.local.u64 	%SP, %SPL;
	ld.param.u64 	%rd7, [_Z2uuPfS_S_fiii_param_0];
	ld.param.u64 	%rd8, [_Z2uuPfS_S_fiii_param_1];
	ld.param.u64 	%rd6, [_Z2uuPfS_S_fiii_param_2];
	ld.param.f32 	%f14, [_Z2uuPfS_S_fiii_param_3];
	ld.param.u32 	%r26, [_Z2uuPfS_S_fiii_param_4];
	ld.param.u32 	%r27, [_Z2uuPfS_S_fiii_param_6];
	cvta.to.global.u64 	%rd1, %rd7;
	cvta.to.global.u64 	%rd2, %rd8;
	mov.u32 	%r28, %ctaid.x;
	mov.u32 	%r29, %ntid.x;
	mov.u32 	%r30, %tid.x;
	mad.lo.s32 	%r1, %r28, %r29, %r30;
	mov.u32 	%r31, %ctaid.y;
	mov.u32 	%r32, %ntid.y;
	mov.u32 	%r33, %tid.y;
	mad.lo.s32 	%r34, %r31, %r32, %r33;
	setp.ge.u32 	%p1, %r1, %r26;
	setp.ne.s32 	%p2, %r34, 0;
	shl.b32 	%r35, %r1, 2;
	mov.u32 	%r36, _ZZ2uuPfS_S_fiiiE2u1;
	add.s32 	%r3, %r36, %r35;
	or.pred  	%p3, %p1, %p2;
	@%p3 bra 	$L__BB16_15;
	sub.s32 	%r4, %r26, %r27;
	setp.lt.s32 	%p4, %r4, 1;
	mov.f32 	%f117, 0f00000000;
	@%p4 bra 	$L__BB16_14;
	mul.lo.s32 	%r5, %r26, %r1;
	add.s32 	%r6, %r27, %r5;
	and.b32  	%r7, %r4, 15;
	sub.s32 	%r38, %r27, %r26;
	setp.gt.u32 	%p5, %r38, -16;
	mov.f32 	%f117, 0f00000000;
	mov.b32 	%r76, 0;
	@%p5 bra 	$L__BB16_5;
	and.b32  	%r76, %r4, 2147483632;
	mov.f32 	%f117, 0f00000000;
	mov.b32 	%r74, 0;
$L__BB16_4:
	.pragma "nounroll";
	add.s32 	%r40, %r6, %r74;
	mul.wide.u32 	%rd9, %r40, 4;
	add.s64 	%rd10, %rd1, %rd9;
	ld.global.f32 	%f19, [%rd10];
	mul.wide.u32 	%rd11, %r74, 4;
	add.s64 	%rd12, %rd2, %rd11;
	ld.global.f32 	%f20, [%rd12];
	fma.rn.f32 	%f21, %f19, %f20, %f117;
	add.s32 	%r41, %r40, 1;
	mul.wide.u32 	%rd13, %r41, 4;
	add.s64 	%rd14, %rd1, %rd13;
	ld.global.f32 	%f22, [%rd14];
	ld.global.f32 	%f23, [%rd12+4];
	fma.rn.f32 	%f24, %f22, %f23, %f21;
	add.s32 	%r42, %r40, 2;
	mul.wide.u32 	%rd15, %r42, 4;
	add.s64 	%rd16, %rd1, %rd15;
	ld.global.f32 	%f25, [%rd16];
	ld.global.f32 	%f26, [%rd12+8];
	fma.rn.f32 	%f27, %f25, %f26, %f24;
	add.s32 	%r43, %r40, 3;
	mul.wide.u32 	%rd17, %r43, 4;
	add.s64 	%rd18, %rd1, %rd17;
	ld.global.f32 	%f28, [%rd18];
	ld.global.f32 	%f29, [%rd12+12];
	fma.rn.f32 	%f30, %f28, %f29, %f27;
	add.s32 	%r44, %r40, 4;
	mul.wide.u32 	%rd19, %r44, 4;
	add.s64 	%rd20, %rd1, %rd19;
	ld.global.f32 	%f31, [%rd20];
	ld.global.f32 	%f32, [%rd12+16];
	fma.rn.f32 	%f33, %f31, %f32, %f30;
	add.s32 	%r45, %r40, 5;
	mul.wide.u32 	%rd21, %r45, 4;
	add.s64 	%rd22, %rd1, %rd21;
	ld.global.f32 	%f34, [%rd22];
	ld.global.f32 	%f35, [%rd12+20];
	fma.rn.f32 	%f36, %f34, %f35, %f33;
	add.s32 	%r46, %r40, 6;
	mul.wide.u32 	%rd23, %r46, 4;
	add.s64 	%rd24, %rd1, %rd23;
	ld.global.f32 	%f37, [%rd24];
	ld.global.f32 	%f38, [%rd12+24];
	fma.rn.f32 	%f39, %f37, %f38, %f36;
	add.s32 	%r47, %r40, 7;
	mul.wide.u32 	%rd25, %r47, 4;
	add.s64 	%rd26, %rd1, %rd25;
	ld.global.f32 	%f40, [%rd26];
	ld.global.f32 	%f41, [%rd12+28];
	fma.rn.f32 	%f42, %f40, %f41, %f39;
	add.s32 	%r48, %r40, 8;
	mul.wide.u32 	%rd27, %r48, 4;
	add.s64 	%rd28, %rd1, %rd27;
	ld.global.f32 	%f43, [%rd28];
	ld.global.f32 	%f44, [%rd12+32];
	fma.rn.f32 	%f45, %f43, %f44, %f42;
	add.s32 	%r49, %r40, 9;
	mul.wide.u32 	%rd29, %r49, 4;
	add.s64 	%rd30, %rd1, %rd29;
	ld.global.f32 	%f46, [%rd30];
	ld.global.f32 	%f47, [%rd12+36];
	fma.rn.f32 	%f48, %f46, %f47, %f45;
	add.s32 	%r50, %r40, 10;
	mul.wide.u32 	%rd31, %r50, 4;
	add.s64 	%rd32, %rd1, %rd31;
	ld.global.f32 	%f49, [%rd32];
	ld.global.f32 	%f50, [%rd12+40];
	fma.rn.f32 	%f51, %f49, %f50, %f48;
	add.s32 	%r51, %r40, 11;
	mul.wide.u32 	%rd33, %r51, 4;
	add.s64 	%rd34, %rd1, %rd33;
	ld.global.f32 	%f52, [%rd34];
	ld.global.f32 	%f53, [%rd12+44];
	fma.rn.f32 	%f54, %f52, %f53, %f51;
	add.s32 	%r52, %r40, 12;
	mul.wide.u32 	%rd35, %r52, 4;
	add.s64 	%rd36, %rd1, %rd35;
	ld.global.f32 	%f55, [%rd36];
	ld.global.f32 	%f56, [%rd12+48];
	fma.rn.f32 	%f57, %f55, %f56, %f54;
	add.s32 	%r53, %r40, 13;
	mul.wide.u32 	%rd37, %r53, 4;
	add.s64 	%rd38, %rd1, %rd37;
	ld.global.f32 	%f58, [%rd38];
	ld.global.f32 	%f59, [%rd12+52];
	fma.rn.f32 	%f60, %f58, %f59, %f57;
	add.s32 	%r54, %r40, 14;
	mul.wide.u32 	%rd39, %r54, 4;
	add.s64 	%rd40, %rd1, %rd39;
	ld.global.f32 	%f61, [%rd40];
	ld.global.f32 	%f62, [%rd12+56];
	fma.rn.f32 	%f63, %f61, %f62, %f60;
	add.s32 	%r55, %r40, 15;
	mul.wide.u32 	%rd41, %r55, 4;
	add.s64 	%rd42, %rd1, %rd41;
	ld.global.f32 	%f64, [%rd42];
	ld.global.f32 	%f65, [%rd12+60];
	fma.rn.f32 	%f117, %f64, %f65, %f63;
	add.s32 	%r74, %r74, 16;
	setp.ne.s32 	%p6, %r74, %r76;
	@%p6 bra 	$L__BB16_4;
$L__BB16_5:
	setp.eq.s32 	%p7, %r7, 0;
	@%p7 bra 	$L__BB16_14;
	and.b32  	%r12, %r4, 7;
	setp.lt.u32 	%p8, %r7, 8;
	@%p8 bra 	$L__BB16_8;
	add.s32 	%r56, %r6, %r76;
	mul.wide.u32 	%rd43, %r56, 4;
	add.s64 	%rd44, %rd1, %rd43;
	ld.global.f32 	%f67, [%rd44];
	mul.wide.u32 	%rd45, %r76, 4;
	add.s64 	%rd46, %rd2, %rd45;
	ld.global.f32 	%f68, [%rd46];
	fma.rn.f32 	%f69, %f67, %f68, %f117;
	add.s32 	%r57, %r56, 1;
	mul.wide.u32 	%rd47, %r57, 4;
	add.s64 	%rd48, %rd1, %rd47;
	ld.global.f32 	%f70, [%rd48];
	ld.global.f32 	%f71, [%rd46+4];
	fma.rn.f32 	%f72, %f70, %f71, %f69;
	add.s32 	%r58, %r56, 2;
	mul.wide.u32 	%rd49, %r58, 4;
	add.s64 	%rd50, %rd1, %rd49;
	ld.global.f32 	%f73, [%rd50];
	ld.global.f32 	%f74, [%rd46+8];
	fma.rn.f32 	%f75, %f73, %f74, %f72;
	add.s32 	%r59, %r56, 3;
	mul.wide.u32 	%rd51, %r59, 4;
	add.s64 	%rd52, %rd1, %rd51;
	ld.global.f32 	%f76, [%rd52];
	ld.global.f32 	%f77, [%rd46+12];
	fma.rn.f32 	%f78, %f76, %f77, %f75;
	add.s32 	%r60, %r56, 4;
	mul.wide.u32 	%rd53, %r60, 4;
	add.s64 	%rd54, %rd1, %rd53;
	ld.global.f32 	%f79, [%rd54];
	ld.global.f32 	%f80, [%rd46+16];
	fma.rn.f32 	%f81, %f79, %f80, %f78;
	add.s32 	%r61, %r56, 5;
	mul.wide.u32 	%rd55, %r61, 4;
	add.s64 	%rd56, %rd1, %rd55;
	ld.global.f32 	%f82, [%rd56];
	ld.global.f32 	%f83, [%rd46+20];
	fma.rn.f32 	%f84, %f82, %f83, %f81;
	add.s32 	%r62, %r56, 6;
	mul.wide.u32 	%rd57, %r62, 4;
	add.s64 	%rd58, %rd1, %rd57;
	ld.global.f32 	%f85, [%rd58];
	ld.global.f32 	%f86, [%rd46+24];
	fma.rn.f32 	%f87, %f85, %f86, %f84;
	add.s32 	%r63, %r56, 7;
	mul.wide.u32 	%rd59, %r63, 4;
	add.s64 	%rd60, %rd1, %rd59;
	ld.global.f32 	%f88, [%rd60];
	ld.global.f32 	%f89, [%rd46+28];
	fma.rn.f32 	%f117, %f88, %f89, %f87;
	add.s32 	%r76, %r76, 8;
$L__BB16_8:
	setp.eq.s32 	%p9, %r12, 0;
	@%p9 bra 	$L__BB16_14;
	and.b32  	%r15, %r4, 3;
	setp.lt.u32 	%p10, %r12, 4;
	@%p10 bra 	$L__BB16_11;
	add.s32 	%r64, %r6, %r76;
	mul.wide.u32 	%rd61, %r64, 4;
	add.s64 	%rd62, %rd1, %rd61;
	ld.global.f32 	%f91, [%rd62];
	mul.wide.u32 	%rd63, %r76, 4;
	add.s64 	%rd64, %rd2, %rd63;
	ld.global.f32 	%f92, [%rd64];
	fma.rn.f32 	%f93, %f91, %f92, %f117;
	add.s32 	%r65, %r64, 1;
	mul.wide.u32 	%rd65, %r65, 4;
	add.s64 	%rd66, %rd1, %rd65;
	ld.global.f32 	%f94, [%rd66];
	ld.global.f32 	%f95, [%rd64+4];
	fma.rn.f32 	%f96, %f94, %f95, %f93;
	add.s32 	%r66, %r64, 2;
	mul.wide.u32 	%rd67, %r66, 4;
	add.s64 	%rd68, %rd1, %rd67;
	ld.global.f32 	%f97, [%rd68];
	ld.global.f32 	%f98, [%rd64+8];
	fma.rn.f32 	%f99, %f97, %f98, %f96;
	add.s32 	%r67, %r64, 3;
	mul.wide.u32 	%rd69, %r67, 4;
	add.s64 	%rd70, %rd1, %rd69;
	ld.global.f32 	%f100, [%rd70];
	ld.global.f32 	%f101, [%rd64+12];
	fma.rn.f32 	%f117, %f100, %f101, %f99;
	add.s32 	%r76, %r76, 4;
$L__BB16_11:
	setp.eq.s32 	%p11, %r15, 0;
	@%p11 bra 	$L__BB16_14;
	mul.wide.u32 	%rd71, %r76, 4;
	add.s64 	%rd83, %rd2, %rd71;
	add.s32 	%r68, %r76, %r27;
	add.s32 	%r79, %r68, %r5;
	neg.s32 	%r78, %r15;
$L__BB16_13:
	.pragma "nounroll";
	mul.wide.u32 	%rd72, %r79, 4;
	add.s64 	%rd73, %rd1, %rd72;
	ld.global.f32 	%f102, [%rd73];
	ld.global.f32 	%f103, [%rd83];
	fma.rn.f32 	%f117, %f102, %f103, %f117;
	add.s64 	%rd83, %rd83, 4;
	add.s32 	%r79, %r79, 1;
	add.s32 	%r78, %r78, 1;
	setp.ne.s32 	%p12, %r78, 0;
	@%p12 bra 	$L__BB16_13;
$L__BB16_14:
	st.shared.f32 	[%r3], %f117;
$L__BB16_15:
	bar.sync 	0;
	sub.s32 	%r24, %r26, %r27;
	setp.ge.u32 	%p13, %r34, %r24;
	setp.ne.s32 	%p14, %r1, 0;
	shl.b32 	%r69, %r34, 2;
	mov.u32 	%r70, _ZZ2uuPfS_S_fiiiE2w1;
	add.s32 	%r25, %r70, %r69;
	or.pred  	%p15, %p14, %p13;
	@%p15 bra 	$L__BB16_17;
	mul.wide.u32 	%rd74, %r34, 4;
	add.s64 	%rd75, %rd2, %rd74;
	ld.global.f32 	%f104, [%rd75];
	mul.f32 	%f105, %f14, %f104;
	st.shared.f32 	[%r25], %f105;
$L__BB16_17:
	setp.ge.u32 	%p16, %r34, %r24;
	setp.ge.u32 	%p17, %r1, %r26;
	bar.sync 	0;
	or.pred  	%p18, %p17, %p16;
	@%p18 bra 	$L__BB16_19;
	ld.shared.f32 	%f106, [%r3];
	ld.shared.f32 	%f107, [%r25];
	mul.f32 	%f108, %f106, %f107;
	mad.lo.s32 	%r71, %r24, %r1, %r34;
	cvta.to.global.u64 	%rd76, %rd6;
	mul.wide.u32 	%rd77, %r71, 4;
	add.s64 	%rd78, %rd76, %rd77;
	st.global.f32 	[%rd78], %f108;
	cvt.f64.f32 	%fd1, %f108;
	add.u64 	%rd79, %SP, 0;
	add.u64 	%rd80, %SPL, 0;
	st.local.f64 	[%rd80], %fd1;
	mov.u64 	%rd81, $str;
	cvta.global.u64 	%rd82, %rd81;
	{ // callseq 0, 0
	.param .b64 param0;
	st.param.b64 	[param0], %rd82;
	.param .b64 param1;
	st.param.b64 	[param1], %rd79;
	.param .b32 retval0;
	call.uni (retval0), 
	vprintf, 
	(
	param0, 
	param1
	);
	ld.param.b32 	%r72, [retval0];
	} // callseq 0
$L__BB16_19:
	ret;

}
	// .globl	_Z8update_QPfS_iii
.visible .entry _Z8update_QPfS_iii(
	.param .u64 .ptr .align 1 _Z8update_QPfS_iii_param_0,
	.param .u64 .ptr .align 1 _Z8update_QPfS_iii_param_1,
	.param .u32 _Z8update_QPfS_iii_param_2,
	.param .u32 _Z8update_QPfS_iii_param_3,
	.param .u32 _Z8update_QPfS_iii_param_4
)
{
	.reg .pred 	%p<4>;
	.reg .b32 	%r<17>;
	.reg .b32 	%f<4>;
	.reg .b64 	%rd<9>;

	ld.param.u64 	%rd1, [_Z8update_QPfS_iii_param_0];
	ld.param.u64 	%rd2, [_Z8update_QPfS_iii_param_1];
	ld.param.u32 	%r3, [_Z8update_QPfS_iii_param_2];
	ld.param.u32 	%r6, [_Z8update_QPfS_iii_param_3];
	ld.param.u32 	%r5, [_Z8update_QPfS_iii_param_4];
	mov.u32 	%r7, %ctaid.x;
	mov.u32 	%r8, %ntid.x;
	mov.u32 	%r9, %tid.x;
	mad.lo.s32 	%r1, %r7, %r8, %r9;
	mov.u32 	%r10, %ctaid.y;
	mov.u32 	%r11, %ntid.y;
	mov.u32 	%r12, %tid.y;
	mad.lo.s32 	%r13, %r10, %r11, %r12;
	setp.ge.u32 	%p1, %r1, %r3;
	setp.ge.u32 	%p2, %r13, %r6;
	or.pred  	%p3, %p1, %p2;
	@%p3 bra 	$L__BB17_2;
	cvta.to.global.u64 	%rd3, %rd1;
	cvta.to.global.u64 	%rd4, %rd2;
	mad.lo.s32 	%r14, %r3, %r1, %r13;
	add.s32 	%r15, %r14, %r5;
	mul.wide.u32 	%rd5, %r15, 4;
	add.s64 	%rd6, %rd3, %rd5;
	ld.global.f32 	%f1, [%rd6];
	mad.lo.s32 	%r16, %r6, %r1, %r13;
	mul.wide.u32 	%rd7, %r16, 4;
	add.s64 	%rd8, %rd4, %rd7;
	ld.global.f32 	%f2, [%rd8];
	sub.f32 	%f3, %f1, %f2;
	st.global.f32 	[%rd6], %f3;
$L__BB17_2:
	ret;

}
	// .globl	_Z8update_APfS_iii
.visible .entry _Z8update_APfS_iii(
	.param .u64 .ptr .align 1 _Z8update_APfS_iii_param_0,
	.param .u64 .ptr .align 1 _Z8update_APfS_iii_param_1,
	.param .u32 _Z8update_APfS_iii_param_2,
	.param .u32 _Z8update_APfS_iii_param_3,
	.param .u32 _Z8update_APfS_iii_param_4
)
{
	.reg .pred 	%p<4>;
	.reg .b32 	%r<20>;
	.reg .b32 	%f<4>;
	.reg .b64 	%rd<9>;

	ld.param.u64 	%rd1, [_Z8update_APfS_iii_param_0];
	ld.param.u64 	%rd2, [_Z8update_APfS_iii_param_1];
	ld.param.u32 	%r6, [_Z8update_APfS_iii_param_2];
	ld.param.u32 	%r4, [_Z8update_APfS_iii_param_3];
	ld.param.u32 	%r5, [_Z8update_APfS_iii_param_4];
	mov.u32 	%r7, %ctaid.x;
	mov.u32 	%r8, %ntid.x;
	mov.u32 	%r9, %tid.x;
	mad.lo.s32 	%r1, %r7, %r8, %r9;
	mov.u32 	%r10, %ctaid.y;
	mov.u32 	%r11, %ntid.y;
	mov.u32 	%r12, %tid.y;
	mad.lo.s32 	%r13, %r10, %r11, %r12;
	sub.s32 	%r14, %r6, %r5;
	setp.ge.u32 	%p1, %r1, %r14;
	sub.s32 	%r15, %r4, %r5;
	setp.ge.u32 	%p2, %r13, %r15;
	or.pred  	%p3, %p1, %p2;
	@%p3 bra 	$L__BB18_2;
	cvta.to.global.u64 	%rd3, %rd1;
	cvta.to.global.u64 	%rd4, %rd2;
	add.s32 	%r16, %r5, %r1;
	add.s32 	%r17, %r5, %r13;
	mad.lo.s32 	%r18, %r16, %r4, %r17;
	mul.wide.u32 	%rd5, %r18, 4;
	add.s64 	%rd6, %rd3, %rd5;
	ld.global.f32 	%f1, [%rd6];
	mad.lo.s32 	%r19, %r15, %r1, %r13;
	mul.wide.u32 	%rd7, %r19, 4;
	add.s64 	%rd8, %rd4, %rd7;
	ld.global.f32 	%f2, [%rd8];
	sub.f32 	%f3, %f1, %f2;
	st.global.f32 	[%rd6], %f3;
$L__BB18_2:
	ret;

}
	// .globl	_Z8update_RPfS_ii
.visible .entry _Z8update_RPfS_ii(
	.param .u64 .ptr .align 1 _Z8update_RPfS_ii_param_0,
	.param .u64 .ptr .align 1 _Z8update_RPfS_ii_param_1,
	.param .u32 _Z8update_RPfS_ii_param_2,
	.param .u32 _Z8update_RPfS_ii_param_3
)
{
	.reg .pred 	%p<5>;
	.reg .b32 	%r<16>;
	.reg .b32 	%f<2>;
	.reg .b64 	%rd<10>;

	ld.param.u64 	%rd2, [_Z8update_RPfS_ii_param_0];
	ld.param.u64 	%rd3, [_Z8update_RPfS_ii_param_1];
	ld.param.u32 	%r4, [_Z8update_RPfS_ii_param_2];
	ld.param.u32 	%r5, [_Z8update_RPfS_ii_param_3];
	cvta.to.global.u64 	%rd1, %rd3;
	mov.u32 	%r6, %ctaid.x;
	mov.u32 	%r7, %ntid.x;
	mov.u32 	%r8, %tid.x;
	mad.lo.s32 	%r1, %r6, %r7, %r8;
	mov.u32 	%r9, %ctaid.y;
	mov.u32 	%r10, %ntid.y;
	mov.u32 	%r11, %tid.y;
	mad.lo.s32 	%r12, %r9, %r10, %r11;
	setp.ge.u32 	%p1, %r1, %r4;
	setp.ge.u32 	%p2, %r12, %r5;
	or.pred  	%p3, %p1, %p2;
	@%p3 bra 	$L__BB19_4;
	setp.gt.u32 	%p4, %r1, %r12;
	@%p4 bra 	$L__BB19_3;
	mad.lo.s32 	%r13, %r5, %r1, %r12;
	cvta.to.global.u64 	%rd4, %rd2;
	mul.wide.u32 	%rd5, %r13, 4;
	add.s64 	%rd6, %rd4, %rd5;
	ld.global.f32 	%f1, [%rd6];
	add.s64 	%rd7, %rd1, %rd5;
	st.global.f32 	[%rd7], %f1;
	bra.uni 	$L__BB19_4;
$L__BB19_3:
	mad.lo.s32 	%r14, %r5, %r1, %r12;
	mul.wide.u32 	%rd8, %r14, 4;
	add.s64 	%rd9, %rd1, %rd8;
	mov.b32 	%r15, 0;
	st.global.u32 	[%rd9], %r15;
$L__BB19_4:
	ret;

}


// ===== COMPILED SASS (sm_100) =====

	.target	sm_100

	.elftype	@"ET_EXEC"


//--------------------- .note.nv.tkinfo           --------------------------
	.section	.note.nv.tkinfo,"",@"SHT_NOTE"
	.sectionflags	@"SHF_NOTE_NV_TKINFO"
	.tkinfo
        /*0018*/ 	.word	0x00000002
        /*0030*/ 	.string	""
        /*0030*/ 	.string	"ptxas"
        /*0030*/ 	.string	"Cuda compilation tools, release 13.0, V13.0.88"
        /*0030*/ 	.string	"Build cuda_13.0.r13.0/compiler.36424714_0"
        /*0030*/ 	.string	"-arch sm_100 -m 64 "



//--------------------- .note.nv.cuinfo           --------------------------
	.section	.note.nv.cuinfo,"",@"SHT_NOTE"
	.sectionflags	@"SHF_NOTE_NV_CUINFO"
        /*0018*/ 	.short	0x0002
        /*001a*/ 	.short	0x0064
        /*001c*/ 	.short	0x0082
	.zero		2


//--------------------- .nv.info                  --------------------------
	.section	.nv.info,"",@"SHT_CUDA_INFO"
	.align	4


	//----- nvinfo : EIATTR_REGCOUNT
	.align		4
        /*0000*/ 	.byte	0x04, 0x2f
        /*0002*/ 	.short	(.L_2 - .L_1)
	.align		4
.L_1:
        /*0004*/ 	.word	index@(_Z6Take_APfS_iii)
        /*0008*/ 	.word	0x0000000a


	//----- nvinfo : EIATTR_FRAME_SIZE
	.align		4
.L_2:
        /*000c*/ 	.byte	0x04, 0x11
        /*000e*/ 	.short	(.L_4 - .L_3)
	.align		4
.L_3:
        /*0010*/ 	.word	index@(_Z6Take_APfS_iii)
        /*0014*/ 	.word	0x00000000


	//----- nvinfo : EIATTR_REGCOUNT
	.align		4
.L_4:
        /*0018*/ 	.byte	0x04, 0x2f
        /*001a*/ 	.short	(.L_6 - .L_5)
	.align		4
.L_5:
        /*001c*/ 	.word	index@(_Z4copyPfS_ii)
        /*0020*/ 	.word	0x0000000a


	//----- nvinfo : EIATTR_FRAME_SIZE
	.align		4
.L_6:
        /*0024*/ 	.byte	0x04, 0x11
        /*0026*/ 	.short	(.L_8 - .L_7)
	.align		4
.L_7:
        /*0028*/ 	.word	index@(_Z4copyPfS_ii)
        /*002c*/ 	.word	0x00000000


	//----- nvinfo : EIATTR_REGCOUNT
	.align		4
.L_8:
        /*0030*/ 	.byte	0x04, 0x2f
        /*0032*/ 	.short	(.L_10 - .L_9)
	.align		4
.L_9:
        /*0034*/ 	.word	index@(_Z8update_yPfS_S_iiii)
        /*0038*/ 	.word	0x0000000c


	//----- nvinfo : EIATTR_FRAME_SIZE
	.align		4
.L_10:
        /*003c*/ 	.byte	0x04, 0x11
        /*003e*/ 	.short	(.L_12 - .L_11)
	.align		4
.L_11:
        /*0040*/ 	.word	index@(_Z8update_yPfS_S_iiii)
        /*0044*/ 	.word	0x00000000


	//----- nvinfo : EIATTR_REGCOUNT
	.align		4
.L_12:
        /*0048*/ 	.byte	0x04, 0x2f
        /*004a*/ 	.short	(.L_14 - .L_13)
	.align		4
.L_13:
        /*004c*/ 	.word	index@(_Z6squarePfii)
        /*0050*/ 	.word	0x00000008


	//----- nvinfo : EIATTR_FRAME_SIZE
	.align		4
.L_14:
        /*0054*/ 	.byte	0x04, 0x11
        /*0056*/ 	.short	(.L_16 - .L_15)
	.align		4
.L_15:
        /*0058*/ 	.word	index@(_Z6squarePfii)
        /*005c*/ 	.word	0x00000000


	//----- nvinfo : EIATTR_REGCOUNT
	.align		4
.L_16:
        /*0060*/ 	.byte	0x04, 0x2f
        /*0062*/ 	.short	(.L_18 - .L_17)
	.align		4
.L_17:
        /*0064*/ 	.word	index@(_Z6form_QPfi)
        /*0068*/ 	.word	0x0000000c


	//----- nvinfo : EIATTR_FRAME_SIZE
	.align		4
.L_18:
        /*006c*/ 	.byte	0x04, 0x11
        /*006e*/ 	.short	(.L_20 - .L_19)
	.align		4
.L_19:
        /*0070*/ 	.word	index@(_Z6form_QPfi)
        /*0074*/ 	.word	0x00000000


	//----- nvinfo : EIATTR_REGCOUNT
	.align		4
.L_20:
        /*0078*/ 	.byte	0x04, 0x2f
        /*007a*/ 	.short	(.L_22 - .L_21)
	.align		4
.L_21:
        /*007c*/ 	.word	index@(_Z6form_rPfS_iii)
        /*0080*/ 	.word	0x0000000a


	//----- nvinfo : EIATTR_FRAME_SIZE
	.align		4
.L_22:
        /*0084*/ 	.byte	0x04, 0x11
        /*0086*/ 	.short	(.L_24 - .L_23)
	.align		4
.L_23:
        /*0088*/ 	.word	index@(_Z6form_rPfS_iii)
        /*008c*/ 	.word	0x00000000


	//----- nvinfo : EIATTR_REGCOUNT
	.align		4
.L_24:
        /*0090*/ 	.byte	0x04, 0x2f
        /*0092*/ 	.short	(.L_26 - .L_25)
	.align		4
.L_25:
        /*0094*/ 	.word	index@(_Z6sum_rxPfS_iiiS_i)
        /*0098*/ 	.word	0x00000020


	//----- nvinfo : EIATTR_FRAME_SIZE
	.align		4
.L_26:
        /*009c*/ 	.byte	0x04, 0x11
        /*009e*/ 	.short	(.L_28 - .L_27)
	.align		4
.L_27:
        /*00a0*/ 	.word	index@(_Z6sum_rxPfS_iiiS_i)
        /*00a4*/ 	.word	0x00000000


	//----- nvinfo : EIATTR_REGCOUNT
	.align		4
.L_28:
        /*00a8*/ 	.byte	0x04, 0x2f
        /*00aa*/ 	.short	(.L_30 - .L_29)
	.align		4
.L_29:
        /*00ac*/ 	.word	index@(_Z13crossprod_QtyPfS_S_iii)
        /*00b0*/ 	.word	0x00000028


	//----- nvinfo : EIATTR_FRAME_SIZE
	.align		4
.L_30:
        /*00b4*/ 	.byte	0x04, 0x11
        /*00b6*/ 	.short	(.L_32 - .L_31)
	.align		4
.L_31:
        /*00b8*/ 	.word	index@(_Z13crossprod_QtyPfS_S_iii)
        /*00bc*/ 	.word	0x00000000


	//----- nvinfo : EIATTR_REGCOUNT
	.align		4
.L_32:
        /*00c0*/ 	.byte	0x04, 0x2f
        /*00c2*/ 	.short	(.L_34 - .L_33)
	.align		4
.L_33:
        /*00c4*/ 	.word	index@(_Z11update_coefPfS_S_S_iii)
        /*00c8*/ 	.word	0x00000010


	//----- nvinfo : EIATTR_FRAME_SIZE
	.align		4
.L_34:
        /*00cc*/ 	.byte	0x04, 0x11
        /*00ce*/ 	.short	(.L_36 - .L_35)
	.align		4
.L_35:
        /*00d0*/ 	.word	index@($__internal_0_$__cuda_sm3x_div_rn_noftz_f32_slowpath)
        /*00d4*/ 	.word	0x00000000


	//----- nvinfo : EIATTR_FRAME_SIZE
	.align		4
.L_36:
        /*00d8*/ 	.byte	0x04, 0x11
        /*00da*/ 	.short	(.L_38 - .L_37)
	.align		4
.L_37:
        /*00dc*/ 	.word	index@(_Z11update_coefPfS_S_S_iii)
        /*00e0*/ 	.word	0x00000000


	//----- nvinfo : EIATTR_REGCOUNT
	.align		4
.L_38:
        /*00e4*/ 	.byte	0x04, 0x2f
        /*00e6*/ 	.short	(.L_40 - .L_39)
	.align		4
.L_39:
        /*00e8*/ 	.word	index@(_Z4prodPfS_S_S_iii)
        /*00ec*/ 	.word	0x00000020


	//----- nvinfo : EIATTR_FRAME_SIZE
	.align		4
.L_40:
        /*00f0*/ 	.byte	0x04, 0x11
        /*00f2*/ 	.short	(.L_42 - .L_41)
	.align		4
.L_41:
        /*00f4*/ 	.word	index@(_Z4prodPfS_S_S_iii)
        /*00f8*/ 	.word	0x00000000


	//----- nvinfo : EIATTR_REGCOUNT
	.align		4
.L_42:
        /*00fc*/ 	.byte	0x04, 0x2f
        /*00fe*/ 	.short	(.L_44 - .L_43)
	.align		4
.L_43:
        /*0100*/ 	.word	index@(_Z8update_xPfS_iii)
        /*0104*/ 	.word	0x0000000a


	//----- nvinfo : EIATTR_FRAME_SIZE
	.align		4
.L_44:
        /*0108*/ 	.byte	0x04, 0x11
        /*010a*/ 	.short	(.L_46 - .L_45)
	.align		4
.L_45:
        /*010c*/ 	.word	index@(_Z8update_xPfS_iii)
        /*0110*/ 	.word	0x00000000


	//----- nvinfo : EIATTR_REGCOUNT
	.align		4
.L_46:
        /*0114*/ 	.byte	0x04, 0x2f
        /*0116*/ 	.short	(.L_48 - .L_47)
	.align		4
.L_47:
        /*0118*/ 	.word	index@(_Z1wPfS_fii)
        /*011c*/ 	.word	0x0000000a


	//----- nvinfo : EIATTR_FRAME_SIZE
	.align		4
.L_48:
        /*0120*/ 	.byte	0x04, 0x11
        /*0122*/ 	.short	(.L_50 - .L_49)
	.align		4
.L_49:
        /*0124*/ 	.word	index@(_Z1wPfS_fii)
        /*0128*/ 	.word	0x00000000


	//----- nvinfo : EIATTR_REGCOUNT
	.align		4
.L_50:
        /*012c*/ 	.byte	0x04, 0x2f
        /*012e*/ 	.short	(.L_52 - .L_51)
	.align		4
.L_51:
        /*0130*/ 	.word	index@(_Z13crossprod_AtvPfS_S_iiii)
        /*0134*/ 	.word	0x00000020


	//----- nvinfo : EIATTR_FRAME_SIZE
	.align		4
.L_52:
        /*0138*/ 	.byte	0x04, 0x11
        /*013a*/ 	.short	(.L_54 - .L_53)
	.align		4
.L_53:
        /*013c*/ 	.word	index@(_Z13crossprod_AtvPfS_S_iiii)
        /*0140*/ 	.word	0x00000000


	//----- nvinfo : EIATTR_REGCOUNT
	.align		4
.L_54:
        /*0144*/ 	.byte	0x04, 0x2f
        /*0146*/ 	.short	(.L_56 - .L_55)
	.align		4
.L_55:
        /*0148*/ 	.word	index@(_Z2QnPfS_S_fii)
        /*014c*/ 	.word	0x0000000c


	//----- nvinfo : EIATTR_FRAME_SIZE
	.align		4
.L_56:
        /*0150*/ 	.byte	0x04, 0x11
        /*0152*/ 	.short	(.L_58 - .L_57)
	.align		4
.L_57:
        /*0154*/ 	.word	index@(_Z2QnPfS_S_fii)
        /*0158*/ 	.word	0x00000000


	//----- nvinfo : EIATTR_REGCOUNT
	.align		4
.L_58:
        /*015c*/ 	.byte	0x04, 0x2f
        /*015e*/ 	.short	(.L_60 - .L_59)
	.align		4
.L_59:
        /*0160*/ 	.word	index@(_Z2AnPfS_S_fiii)
        /*0164*/ 	.word	0x0000000c


	//----- nvinfo : EIATTR_FRAME_SIZE
	.align		4
.L_60:
        /*0168*/ 	.byte	0x04, 0x11
        /*016a*/ 	.short	(.L_62 - .L_61)
	.align		4
.L_61:
        /*016c*/ 	.word	index@(_Z2AnPfS_S_fiii)
        /*0170*/ 	.word	0x00000000


	//----- nvinfo : EIATTR_REGCOUNT
	.align		4
.L_62:
        /*0174*/ 	.byte	0x04, 0x2f
        /*0176*/ 	.short	(.L_64 - .L_63)
	.align		4
.L_63:
        /*0178*/ 	.word	index@(_Z1uPfS_S_iiiii)
        /*017c*/ 	.word	0x00000020


	//----- nvinfo : EIATTR_FRAME_SIZE
	.align		4
.L_64:
        /*0180*/ 	.byte	0x04, 0x11
        /*0182*/ 	.short	(.L_66 - .L_65)
	.align		4
.L_65:
        /*0184*/ 	.word	index@(_Z1uPfS_S_iiiii)
        /*0188*/ 	.word	0x00000000


	//----- nvinfo : EIATTR_REGCOUNT
	.align		4
.L_66:
        /*018c*/ 	.byte	0x04, 0x2f
        /*018e*/ 	.short	(.L_68 - .L_67)
	.align		4
.L_67:
        /*0190*/ 	.word	index@(_Z2uuPfS_S_fiii)
        /*0194*/ 	.word	0x00000020


	//----- nvinfo : EIATTR_FRAME_SIZE
	.align		4
.L_68:
        /*0198*/ 	.byte	0x04, 0x11
        /*019a*/ 	.short	(.L_70 - .L_69)
	.align		4
.L_69:
        /*019c*/ 	.word	index@(_Z2uuPfS_S_fiii)
        /*01a0*/ 	.word	0x00000008


	//----- nvinfo : EIATTR_REGCOUNT
	.align		4
.L_70:
        /*01a4*/ 	.byte	0x04, 0x2f
        /*01a6*/ 	.short	(.L_72 - .L_71)
	.align		4
.L_71:
        /*01a8*/ 	.word	index@(_Z8update_QPfS_iii)
        /*01ac*/ 	.word	0x0000000c


	//----- nvinfo : EIATTR_FRAME_SIZE
	.align		4
.L_72:
        /*01b0*/ 	.byte	0x04, 0x11
        /*01b2*/ 	.short	(.L_74 - .L_73)
	.align		4
.L_73:
        /*01b4*/ 	.word	index@(_Z8update_QPfS_iii)
        /*01b8*/ 	.word	0x00000000


	//----- nvinfo : EIATTR_REGCOUNT
	.align		4
.L_74:
        /*01bc*/ 	.byte	0x04, 0x2f
        /*01be*/ 	.short	(.L_76 - .L_75)
	.align		4
.L_75:
        /*01c0*/ 	.word	index@(_Z8update_APfS_iii)
        /*01c4*/ 	.word	0x0000000c


	//----- nvinfo : EIATTR_FRAME_SIZE
	.align		4
.L_76:
        /*01c8*/ 	.byte	0x04, 0x11
        /*01ca*/ 	.short	(.L_78 - .L_77)
	.align		4
.L_77:
        /*01cc*/ 	.word	index@(_Z8update_APfS_iii)
        /*01d0*/ 	.word	0x00000000


	//----- nvinfo : EIATTR_REGCOUNT
	.align		4
.L_78:
        /*01d4*/ 	.byte	0x04, 0x2f
        /*01d6*/ 	.short	(.L_80 - .L_79)
	.align		4
.L_79:
        /*01d8*/ 	.word	index@(_Z8update_RPfS_ii)
        /*01dc*/ 	.word	0x0000000a


	//----- nvinfo : EIATTR_FRAME_SIZE
	.align		4
.L_80:
        /*01e0*/ 	.byte	0x04, 0x11
        /*01e2*/ 	.short	(.L_82 - .L_81)
	.align		4
.L_81:
        /*01e4*/ 	.word	index@(_Z8update_RPfS_ii)
        /*01e8*/ 	.word	0x00000000


	//----- nvinfo : EIATTR_MIN_STACK_SIZE
	.align		4
.L_82:
        /*01ec*/ 	.byte	0x04, 0x12
        /*01ee*/ 	.short	(.L_84 - .L_83)
	.align		4
.L_83:
        /*01f0*/ 	.word	index@(_Z8update_RPfS_ii)
        /*01f4*/ 	.word	0x00000000


	//----- nvinfo : EIATTR_MIN_STACK_SIZE
	.align		4
.L_84:
        /*01f8*/ 	.byte	0x04, 0x12
        /*01fa*/ 	.short	(.L_86 - .L_85)
	.align		4
.L_85:
        /*01fc*/ 	.word	index@(_Z8update_APfS_iii)
        /*0200*/ 	.word	0x00000000


	//----- nvinfo : EIATTR_MIN_STACK_SIZE
	.align		4
.L_86:
        /*0204*/ 	.byte	0x04, 0x12
        /*0206*/ 	.short	(.L_88 - .L_87)
	.align		4
.L_87:
        /*0208*/ 	.word	index@(_Z8update_QPfS_iii)
        /*020c*/ 	.word	0x00000000


	//----- nvinfo : EIATTR_MIN_STACK_SIZE
	.align		4
.L_88:
        /*0210*/ 	.byte	0x04, 0x12
        /*0212*/ 	.short	(.L_90 - .L_89)
	.align		4
.L_89:
        /*0214*/ 	.word	index@(_Z2uuPfS_S_fiii)
        /*0218*/ 	.word	0x00000008


	//----- nvinfo : EIATTR_MIN_STACK_SIZE
	.align		4
.L_90:
        /*021c*/ 	.byte	0x04, 0x12
        /*021e*/ 	.short	(.L_92 - .L_91)
	.align		4
.L_91:
        /*0220*/ 	.word	index@(_Z1uPfS_S_iiiii)
        /*0224*/ 	.word	0x00000000


	//----- nvinfo : EIATTR_MIN_STACK_SIZE
	.align		4
.L_92:
        /*0228*/ 	.byte	0x04, 0x12
        /*022a*/ 	.short	(.L_94 - .L_93)
	.align		4
.L_93:
        /*022c*/ 	.word	index@(_Z2AnPfS_S_fiii)
        /*0230*/ 	.word	0x00000000


	//----- nvinfo : EIATTR_MIN_STACK_SIZE
	.align		4
.L_94:
        /*0234*/ 	.byte	0x04, 0x12
        /*0236*/ 	.short	(.L_96 - .L_95)
	.align		4
.L_95:
        /*0238*/ 	.word	index@(_Z2QnPfS_S_fii)
        /*023c*/ 	.word	0x00000000


	//----- nvinfo : EIATTR_MIN_STACK_SIZE
	.align		4
.L_96:
        /*0240*/ 	.byte	0x04, 0x12
        /*0242*/ 	.short	(.L_98 - .L_97)
	.align		4
.L_97:
        /*0244*/ 	.word	index@(_Z13crossprod_AtvPfS_S_iiii)
        /*0248*/ 	.word	0x00000000


	//----- nvinfo : EIATTR_MIN_STACK_SIZE
	.align		4
.L_98:
        /*024c*/ 	.byte	0x04, 0x12
        /*024e*/ 	.short	(.L_100 - .L_99)
	.align		4
.L_99:
        /*0250*/ 	.word	index@(_Z1wPfS_fii)
        /*0254*/ 	.word	0x00000000


	//----- nvinfo : EIATTR_MIN_STACK_SIZE
	.align		4
.L_100:
        /*0258*/ 	.byte	0x04, 0x12
        /*025a*/ 	.short	(.L_102 - .L_101)
	.align		4
.L_101:
        /*025c*/ 	.word	index@(_Z8update_xPfS_iii)
        /*0260*/ 	.word	0x00000000


	//----- nvinfo : EIATTR_MIN_STACK_SIZE
	.align		4
.L_102:
        /*0264*/ 	.byte	0x04, 0x12
        /*0266*/ 	.short	(.L_104 - .L_103)
	.align		4
.L_103:
        /*0268*/ 	.word	index@(_Z4prodPfS_S_S_iii)
        /*026c*/ 	.word	0x00000000


	//----- nvinfo : EIATTR_MIN_STACK_SIZE
	.align		4
.L_104:
        /*0270*/ 	.byte	0x04, 0x12
        /*0272*/ 	.short	(.L_106 - .L_105)
	.align		4
.L_105:
        /*0274*/ 	.word	index@(_Z11update_coefPfS_S_S_iii)
        /*0278*/ 	.word	0x00000000


	//----- nvinfo : EIATTR_MIN_STACK_SIZE
	.align		4
.L_106:
        /*027c*/ 	.byte	0x04, 0x12
        /*027e*/ 	.short	(.L_108 - .L_107)
	.align		4
.L_107:
        /*0280*/ 	.word	index@(_Z13crossprod_QtyPfS_S_iii)
        /*0284*/ 	.word	0x00000000


	//----- nvinfo : EIATTR_MIN_STACK_SIZE
	.align		4
.L_108:
        /*0288*/ 	.byte	0x04, 0x12
        /*028a*/ 	.short	(.L_110 - .L_109)
	.align		4
.L_109:
        /*028c*/ 	.word	index@(_Z6sum_rxPfS_iiiS_i)
        /*0290*/ 	.word	0x00000000


	//----- nvinfo : EIATTR_MIN_STACK_SIZE
	.align		4
.L_110:
        /*0294*/ 	.byte	0x04, 0x12
        /*0296*/ 	.short	(.L_112 - .L_111)
	.align		4
.L_111:
        /*0298*/ 	.word	index@(_Z6form_rPfS_iii)
        /*029c*/ 	.word	0x00000000


	//----- nvinfo : EIATTR_MIN_STACK_SIZE
	.align		4
.L_112:
        /*02a0*/ 	.byte	0x04, 0x12
        /*02a2*/ 	.short	(.L_114 - .L_113)
	.align		4
.L_113:
        /*02a4*/ 	.word	index@(_Z6form_QPfi)
        /*02a8*/ 	.word	0x00000000


	//----- nvinfo : EIATTR_MIN_STACK_SIZE
	.align		4
.L_114:
        /*02ac*/ 	.byte	0x04, 0x12
        /*02ae*/ 	.short	(.L_116 - .L_115)
	.align		4
.L_115:
        /*02b0*/ 	.word	index@(_Z6squarePfii)
        /*02b4*/ 	.word	0x00000000


	//----- nvinfo : EIATTR_MIN_STACK_SIZE
	.align		4
.L_116:
        /*02b8*/ 	.byte	0x04, 0x12
        /*02ba*/ 	.short	(.L_118 - .L_117)
	.align		4
.L_117:
        /*02bc*/ 	.word	index@(_Z8update_yPfS_S_iiii)
        /*02c0*/ 	.word	0x00000000


	//----- nvinfo : EIATTR_MIN_STACK_SIZE
	.align		4
.L_118:
        /*02c4*/ 	.byte	0x04, 0x12
        /*02c6*/ 	.short	(.L_120 - .L_119)
	.align		4
.L_119:
        /*02c8*/ 	.word	index@(_Z4copyPfS_ii)
        /*02cc*/ 	.word	0x00000000


	//----- nvinfo : EIATTR_MIN_STACK_SIZE
	.align		4
.L_120:
        /*02d0*/ 	.byte	0x04, 0x12
        /*02d2*/ 	.short	(.L_122 - .L_121)
	.align		4
.L_121:
        /*02d4*/ 	.word	index@(_Z6Take_APfS_iii)
        /*02d8*/ 	.word	0x00000000
.L_122:


//--------------------- .nv.compat                --------------------------
	.section	.nv.compat,"",@"SHT_CUDA_COMPAT_INFO"
	.align	4
        /*0000*/ 	.byte	0x02, 0x09, 0x00, 0x00, 0x02, 0x02, 0x01, 0x00, 0x02, 0x05, 0x05, 0x00, 0x03, 0x07, 0x01, 0x01
        /*0010*/ 	.byte	0x02, 0x03, 0x00, 0x00, 0x02, 0x06, 0x01, 0x00, 0x04, 0x0b, 0x08, 0x00, 0x01, 0x00, 0x00, 0x00
        /*0020*/ 	.byte	0x00, 0x00, 0x00, 0x00


//--------------------- .nv.info._Z8update_RPfS_ii --------------------------
	.section	.nv.info._Z8update_RPfS_ii,"",@"SHT_CUDA_INFO"
	.sectionflags	@""
	.align	4


	//----- nvinfo : EIATTR_CUDA_API_VERSION
	.align		4
        /*0000*/ 	.byte	0x04, 0x37
        /*0002*/ 	.short	(.L_124 - .L_123)
.L_123:
        /*0004*/ 	.word	0x00000082


	//----- nvinfo : EIATTR_KPARAM_INFO
	.align		4
.L_124:
        /*0008*/ 	.byte	0x04, 0x17
        /*000a*/ 	.short	(.L_126 - .L_125)
.L_125:
        /*000c*/ 	.word	0x00000000
        /*0010*/ 	.short	0x0003
        /*0012*/ 	.short	0x0014
        /*0014*/ 	.byte	0x00, 0xf0, 0x11, 0x00


	//----- nvinfo : EIATTR_KPARAM_INFO
	.align		4
.L_126:
        /*0018*/ 	.byte	0x04, 0x17
        /*001a*/ 	.short	(.L_128 - .L_127)
.L_127:
        /*001c*/ 	.word	0x00000000
        /*0020*/ 	.short	0x0002
        /*0022*/ 	.short	0x0010
        /*0024*/ 	.byte	0x00, 0xf0, 0x11, 0x00


	//----- nvinfo : EIATTR_KPARAM_INFO
	.align		4
.L_128:
        /*0028*/ 	.byte	0x04, 0x17
        /*002a*/ 	.short	(.L_130 - .L_129)
.L_129:
        /*002c*/ 	.word	0x00000000
        /*0030*/ 	.short	0x0001
        /*0032*/ 	.short	0x0008
        /*0034*/ 	.byte	0x00, 0xf5, 0x21, 0x00


	//----- nvinfo : EIATTR_KPARAM_INFO
	.align		4
.L_130:
        /*0038*/ 	.byte	0x04, 0x17
        /*003a*/ 	.short	(.L_132 - .L_131)
.L_131:
        /*003c*/ 	.word	0x00000000
        /*0040*/ 	.short	0x0000
        /*0042*/ 	.short	0x0000
        /*0044*/ 	.byte	0x00, 0xf5, 0x21, 0x00


	//----- nvinfo : EIATTR_SPARSE_MMA_MASK
	.align		4
.L_132:
        /*0048*/ 	.byte	0x03, 0x50
        /*004a*/ 	.short	0x0000


	//----- nvinfo : EIATTR_MAXREG_COUNT
	.align		4
        /*004c*/ 	.byte	0x03, 0x1b
        /*004e*/ 	.short	0x00ff


	//----- nvinfo : EIATTR_MERCURY_ISA_VERSION
	.align		4
        /*0050*/ 	.byte	0x03, 0x5f
        /*0052*/ 	.short	0x0101


	//----- nvinfo : EIATTR_VRC_CTA_INIT_COUNT
	.align		4
        /*0054*/ 	.byte	0x02, 0x4a
	.zero		1
	.zero		1


	//----- nvinfo : EIATTR_EXIT_INSTR_OFFSETS
	.align		4
        /*0058*/ 	.byte	0x04, 0x1c
        /*005a*/ 	.short	(.L_134 - .L_133)


	//   ....[0]....
.L_133:
        /*005c*/ 	.word	0x000000c0


	//   ....[1]....
        /*0060*/ 	.word	0x00000170


	//   ....[2]....
        /*0064*/ 	.word	0x000001c0


	//----- nvinfo : EIATTR_CRS_STACK_SIZE
	.align		4
.L_134:
        /*0068*/ 	.byte	0x04, 0x1e
        /*006a*/ 	.short	(.L_136 - .L_135)
.L_135:
        /*006c*/ 	.word	0x00000000


	//----- nvinfo : EIATTR_CBANK_PARAM_SIZE
	.align		4
.L_136:
        /*0070*/ 	.byte	0x03, 0x19
        /*0072*/ 	.short	0x0018


	//----- nvinfo : EIATTR_PARAM_CBANK
	.align		4
        /*0074*/ 	.byte	0x04, 0x0a
        /*0076*/ 	.short	(.L_138 - .L_137)
	.align		4
.L_137:
        /*0078*/ 	.word	index@(.nv.constant0._Z8update_RPfS_ii)
        /*007c*/ 	.short	0x0380
        /*007e*/ 	.short	0x0018


	//----- nvinfo : EIATTR_SW_WAR
	.align		4
.L_138:
        /*0080*/ 	.byte	0x04, 0x36
        /*0082*/ 	.short	(.L_140 - .L_139)
.L_139:
        /*0084*/ 	.word	0x00000008
.L_140:


//--------------------- .nv.info._Z8update_APfS_iii --------------------------
	.section	.nv.info._Z8update_APfS_iii,"",@"SHT_CUDA_INFO"
	.sectionflags	@""
	.align	4


	//----- nvinfo : EIATTR_CUDA_API_VERSION
	.align		4
        /*0000*/ 	.byte	0x04, 0x37
        /*0002*/ 	.short	(.L_142 - .L_141)
.L_141:
        /*0004*/ 	.word	0x00000082


	//----- nvinfo : EIATTR_KPARAM_INFO
	.align		4
.L_142:
        /*0008*/ 	.byte	0x04, 0x17
        /*000a*/ 	.short	(.L_144 - .L_143)
.L_143:
        /*000c*/ 	.word	0x00000000
        /*0010*/ 	.short	0x0004
        /*0012*/ 	.short	0x0018
        /*0014*/ 	.byte	0x00, 0xf0, 0x11, 0x00


	//----- nvinfo : EIATTR_KPARAM_INFO
	.align		4
.L_144:
        /*0018*/ 	.byte	0x04, 0x17
        /*001a*/ 	.short	(.L_146 - .L_145)
.L_145:
        /*001c*/ 	.word	0x00000000
        /*0020*/ 	.short	0x0003
        /*0022*/ 	.short	0x0014
        /*0024*/ 	.byte	0x00, 0xf0, 0x11, 0x00


	//----- nvinfo : EIATTR_KPARAM_INFO
	.align		4
.L_146:
        /*0028*/ 	.byte	0x04, 0x17
        /*002a*/ 	.short	(.L_148 - .L_147)
.L_147:
        /*002c*/ 	.word	0x00000000
        /*0030*/ 	.short	0x0002
        /*0032*/ 	.short	0x0010
        /*0034*/ 	.byte	0x00, 0xf0, 0x11, 0x00


	//----- nvinfo : EIATTR_KPARAM_INFO
	.align		4
.L_148:
        /*0038*/ 	.byte	0x04, 0x17
        /*003a*/ 	.short	(.L_150 - .L_149)
.L_149:
        /*003c*/ 	.word	0x00000000
        /*0040*/ 	.short	0x0001
        /*0042*/ 	.short	0x0008
        /*0044*/ 	.byte	0x00, 0xf5, 0x21, 0x00


	//----- nvinfo : EIATTR_KPARAM_INFO
	.align		4
.L_150:
        /*0048*/ 	.byte	0x04, 0x17
        /*004a*/ 	.short	(.L_152 - .L_151)
.L_151:
        /*004c*/ 	.word	0x00000000
        /*0050*/ 	.short	0x0000
        /*0052*/ 	.short	0x0000
        /*0054*/ 	.byte	0x00, 0xf5, 0x21, 0x00


	//----- nvinfo : EIATTR_SPARSE_MMA_MASK
	.align		4
.L_152:
        /*0058*/ 	.byte	0x03, 0x50
        /*005a*/ 	.short	0x0000


	//----- nvinfo : EIATTR_MAXREG_COUNT
	.align		4
        /*005c*/ 	.byte	0x03, 0x1b
        /*005e*/ 	.short	0x00ff


	//----- nvinfo : EIATTR_MERCURY_ISA_VERSION
	.align		4
        /*0060*/ 	.byte	0x03, 0x5f
        /*0062*/ 	.short	0x0101


	//----- nvinfo : EIATTR_VRC_CTA_INIT_COUNT
	.align		4
        /*0064*/ 	.byte	0x02, 0x4a
	.zero		1
	.zero		1


	//----- nvinfo : EIATTR_EXIT_INSTR_OFFSETS
	.align		4
        /*0068*/ 	.byte	0x04, 0x1c
        /*006a*/ 	.short	(.L_154 - .L_153)


	//   ....[0]....
.L_153:
        /*006c*/ 	.word	0x000000f0


	//   ....[1]....
        /*0070*/ 	.word	0x000001d0


	//----- nvinfo : EIATTR_CBANK_PARAM_SIZE
	.align		4
.L_154:
        /*0074*/ 	.byte	0x03, 0x19
        /*0076*/ 	.short	0x001c


	//----- nvinfo : EIATTR_PARAM_CBANK
	.align		4
        /*0078*/ 	.byte	0x04, 0x0a
        /*007a*/ 	.short	(.L_156 - .L_155)
	.align		4
.L_155:
        /*007c*/ 	.word	index@(.nv.constant0._Z8update_APfS_iii)
        /*0080*/ 	.short	0x0380
        /*0082*/ 	.short	0x001c


	//----- nvinfo : EIATTR_SW_WAR
	.align		4
.L_156:
        /*0084*/ 	.byte	0x04, 0x36
        /*0086*/ 	.short	(.L_158 - .L_157)
.L_157:
        /*0088*/ 	.word	0x00000008
.L_158:


//--------------------- .nv.info._Z8update_QPfS_iii --------------------------
	.section	.nv.info._Z8update_QPfS_iii,"",@"SHT_CUDA_INFO"
	.sectionflags	@""
	.align	4


	//----- nvinfo : EIATTR_CUDA_API_VERSION
	.align		4
        /*0000*/ 	.byte	0x04, 0x37
        /*0002*/ 	.short	(.L_160 - .L_159)
.L_159:
        /*0004*/ 	.word	0x00000082


	//----- nvinfo : EIATTR_KPARAM_INFO
	.align		4
.L_160:
        /*0008*/ 	.byte	0x04, 0x17
        /*000a*/ 	.short	(.L_162 - .L_161)
.L_161:
        /*000c*/ 	.word	0x00000000
        /*0010*/ 	.short	0x0004
        /*0012*/ 	.short	0x0018
        /*0014*/ 	.byte	0x00, 0xf0, 0x11, 0x00


	//----- nvinfo : EIATTR_KPARAM_INFO
	.align		4
.L_162:
        /*0018*/ 	.byte	0x04, 0x17
        /*001a*/ 	.short	(.L_164 - .L_163)
.L_163:
        /*001c*/ 	.word	0x00000000
        /*0020*/ 	.short	0x0003
        /*0022*/ 	.short	0x0014
        /*0024*/ 	.byte	0x00, 0xf0, 0x11, 0x00


	//----- nvinfo : EIATTR_KPARAM_INFO
	.align		4
.L_164:
        /*0028*/ 	.byte	0x04, 0x17
        /*002a*/ 	.short	(.L_166 - .L_165)
.L_165:
        /*002c*/ 	.word	0x00000000
        /*0030*/ 	.short	0x0002
        /*0032*/ 	.short	0x0010
        /*0034*/ 	.byte	0x00, 0xf0, 0x11, 0x00


	//----- nvinfo : EIATTR_KPARAM_INFO
	.align		4
.L_166:
        /*0038*/ 	.byte	0x04, 0x17
        /*003a*/ 	.short	(.L_168 - .L_167)
.L_167:
        /*003c*/ 	.word	0x00000000
        /*0040*/ 	.short	0x0001
        /*0042*/ 	.short	0x0008
        /*0044*/ 	.byte	0x00, 0xf5, 0x21, 0x00


	//----- nvinfo : EIATTR_KPARAM_INFO
	.align		4
.L_168:
        /*0048*/ 	.byte	0x04, 0x17
        /*004a*/ 	.short	(.L_170 - .L_169)
.L_169:
        /*004c*/ 	.word	0x00000000
        /*0050*/ 	.short	0x0000
        /*0052*/ 	.short	0x0000
        /*0054*/ 	.byte	0x00, 0xf5, 0x21, 0x00


	//----- nvinfo : EIATTR_SPARSE_MMA_MASK
	.align		4
.L_170:
        /*0058*/ 	.byte	0x03, 0x50
        /*005a*/ 	.short	0x0000


	//----- nvinfo : EIATTR_MAXREG_COUNT
	.align		4
        /*005c*/ 	.byte	0x03, 0x1b
        /*005e*/ 	.short	0x00ff


	//----- nvinfo : EIATTR_MERCURY_ISA_VERSION
	.align		4
        /*0060*/ 	.byte	0x03, 0x5f
        /*0062*/ 	.short	0x0101


	//----- nvinfo : EIATTR_VRC_CTA_INIT_COUNT
	.align		4
        /*0064*/ 	.byte	0x02, 0x4a
	.zero		1
	.zero		1


	//----- nvinfo : EIATTR_EXIT_INSTR_OFFSETS
	.align		4
        /*0068*/ 	.byte	0x04, 0x1c
        /*006a*/ 	.short	(.L_172 - .L_171)


	//   ....[0]....
.L_171:
        /*006c*/ 	.word	0x000000c0


	//   ....[1]....
        /*0070*/ 	.word	0x000001a0


	//----- nvinfo : EIATTR_CBANK_PARAM_SIZE
	.align		4
.L_172:
        /*0074*/ 	.byte	0x03, 0x19
        /*0076*/ 	.short	0x001c


	//----- nvinfo : EIATTR_PARAM_CBANK
	.align		4
        /*0078*/ 	.byte	0x04, 0x0a
        /*007a*/ 	.short	(.L_174 - .L_173)
	.align		4
.L_173:
        /*007c*/ 	.word	index@(.nv.constant0._Z8update_QPfS_iii)
        /*0080*/ 	.short	0x0380
        /*0082*/ 	.short	0x001c


	//----- nvinfo : EIATTR_SW_WAR
	.align		4
.L_174:
        /*0084*/ 	.byte	0x04, 0x36
        /*0086*/ 	.short	(.L_176 - .L_175)
.L_175:
        /*0088*/ 	.word	0x00000008
.L_176:


//--------------------- .nv.info._Z2uuPfS_S_fiii  --------------------------
	.section	.nv.info._Z2uuPfS_S_fiii,"",@"SHT_CUDA_INFO"
	.sectionflags	@""
	.align	4


	//----- nvinfo : EIATTR_CUDA_API_VERSION
	.align		4
        /*0000*/ 	.byte	0x04, 0x37
        /*0002*/ 	.short	(.L_178 - .L_177)
.L_177:
        /*0004*/ 	.word	0x00000082


	//----- nvinfo : EIATTR_KPARAM_INFO
	.align		4
.L_178:
        /*0008*/ 	.byte	0x04, 0x17
        /*000a*/ 	.short	(.L_180 - .L_179)
.L_179:
        /*000c*/ 	.word	0x00000000
        /*0010*/ 	.short	0x0006
        /*0012*/ 	.short	0x0024
        /*0014*/ 	.byte	0x00, 0xf0, 0x11, 0x00


	//----- nvinfo : EIATTR_KPARAM_INFO
	.align		4
.L_180:
        /*0018*/ 	.byte	0x04, 0x17
        /*001a*/ 	.short	(.L_182 - .L_181)
.L_181:
        /*001c*/ 	.word	0x00000000
        /*0020*/ 	.short	0x0005
        /*0022*/ 	.short	0x0020
        /*0024*/ 	.byte	0x00, 0xf0, 0x11, 0x00


	//----- nvinfo : EIATTR_KPARAM_INFO
	.align		4
.L_182:
        /*0028*/ 	.byte	0x04, 0x17
        /*002a*/ 	.short	(.L_184 - .L_183)
.L_183:
        /*002c*/ 	.word	0x00000000
        /*0030*/ 	.short	0x0004
        /*0032*/ 	.short	0x001c
        /*0034*/ 	.byte	0x00, 0xf0, 0x11, 0x00


	//----- nvinfo : EIATTR_KPARAM_INFO
	.align		4
.L_184:
        /*0038*/ 	.byte	0x04, 0x17
        /*003a*/ 	.short	(.L_186 - .L_185)
.L_185:
        /*003c*/ 	.word	0x00000000
        /*0040*/ 	.short	0x0003
        /*0042*/ 	.short	0x0018
        /*0044*/ 	.byte	0x00, 0xf0, 0x11, 0x00


	//----- nvinfo : EIATTR_KPARAM_INFO
	.align		4
.L_186:
        /*0048*/ 	.byte	0x04, 0x17
        /*004a*/ 	.short	(.L_188 - .L_187)
.L_187:
        /*004c*/ 	.word	0x00000000
        /*0050*/ 	.short	0x0002
        /*0052*/ 	.short	0x0010
        /*0054*/ 	.byte	0x00, 0xf5, 0x21, 0x00


	//----- nvinfo : EIATTR_KPARAM_INFO
	.align		4
.L_188:
        /*0058*/ 	.byte	0x04, 0x17
        /*005a*/ 	.short	(.L_190 - .L_189)
.L_189:
        /*005c*/ 	.word	0x00000000
        /*0060*/ 	.short	0x0001
        /*0062*/ 	.short	0x0008
        /*0064*/ 	.byte	0x00, 0xf5, 0x21, 0x00


	//----- nvinfo : EIATTR_KPARAM_INFO
	.align		4
.L_190:
        /*0068*/ 	.byte	0x04, 0x17
        /*006a*/ 	.short	(.L_192 - .L_191)
.L_191:
        /*006c*/ 	.word	0x00000000
        /*0070*/ 	.short	0x0000
        /*0072*/ 	.short	0x0000
        /*0074*/ 	.byte	0x00, 0xf5, 0x21, 0x00


	//----- nvinfo : EIATTR_SPARSE_MMA_MASK
	.align		4
.L_192:
        /*0078*/ 	.byte	0x03, 0x50
        /*007a*/ 	.short	0x0000


	//----- nvinfo : EIATTR_MAXREG_COUNT
	.align		4
        /*007c*/ 	.byte	0x03, 0x1b
        /*007e*/ 	.short	0x00ff


	//----- nvinfo : EIATTR_NUM_BARRIERS
	.align		4
        /*0080*/ 	.byte	0x02, 0x4c
        /*0082*/ 	.byte	0x01
	.zero		1


	//----- nvinfo : EIATTR_EXTERNS
	.align		4
        /*0084*/ 	.byte	0x04, 0x0f
        /*0086*/ 	.short	(.L_194 - .L_193)


	//   ....[0]....
	.align		4
.L_193:
        /*0088*/ 	.word	index@(vprintf)


	//----- nvinfo : EIATTR_MERCURY_ISA_VERSION
	.align		4
.L_194:
        /*008c*/ 	.byte	0x03, 0x5f
        /*008e*/ 	.short	0x0101


	//----- nvinfo : EIATTR_VRC_CTA_INIT_COUNT
	.align		4
        /*0090*/ 	.byte	0x02, 0x4a
	.zero		1
	.zero		1


	//----- nvinfo : EIATTR_SYSCALL_OFFSETS
	.align		4
        /*0094*/ 	.byte	0x04, 0x46
        /*0096*/ 	.short	(.L_196 - .L_195)


	//   ....[0]....
.L_195:
        /*0098*/ 	.word	0x00001030


	//----- nvinfo : EIATTR_EXIT_INSTR_OFFSETS
	.align		4
.L_196:
        /*009c*/ 	.byte	0x04, 0x1c
        /*009e*/ 	.short	(.L_198 - .L_197)


	//   ....[0]....
.L_197:
        /*00a0*/ 	.word	0x00000f30


	//   ....[1]....
        /*00a4*/ 	.word	0x00001040


	//----- nvinfo : EIATTR_CRS_STACK_SIZE
	.align		4
.L_198:
        /*00a8*/ 	.byte	0x04, 0x1e
        /*00aa*/ 	.short	(.L_200 - .L_199)
.L_199:
        /*00ac*/ 	.word	0x00000000


	//----- nvinfo : EIATTR_CBANK_PARAM_SIZE
	.align		4
.L_200:
        /*00b0*/ 	.byte	0x03, 0x19
        /*00b2*/ 	.short	0x0028


	//----- nvinfo : EIATTR_PARAM_CBANK
	.align		4
        /*00b4*/ 	.byte	0x04, 0x0a
        /*00b6*/ 	.short	(.L_202 - .L_201)
	.align		4
.L_201:
        /*00b8*/ 	.word	index@(.nv.constant0._Z2uuPfS_S_fiii)
        /*00bc*/ 	.short	0x0380
        /*00be*/ 	.short	0x0028


	//----- nvinfo : EIATTR_SW_WAR
	.align		4
.L_202:
        /*00c0*/ 	.byte	0x04, 0x36
        /*00c2*/ 	.short	(.L_204 - .L_203)
.L_203:
        /*00c4*/ 	.word	0x00000008
.L_204:


//--------------------- .nv.info._Z1uPfS_S_iiiii  --------------------------
	.section	.nv.info._Z1uPfS_S_iiiii,"",@"SHT_CUDA_INFO"
	.sectionflags	@""
	.align	4


	//----- nvinfo : EIATTR_CUDA_API_VERSION
	.align		4
        /*0000*/ 	.byte	0x04, 0x37
        /*0002*/ 	.short	(.L_206 - .L_205)
.L_205:
        /*0004*/ 	.word	0x00000082


	//----- nvinfo : EIATTR_KPARAM_INFO
	.align		4
.L_206:
        /*0008*/ 	.byte	0x04, 0x17
        /*000a*/ 	.short	(.L_208 - .L_207)
.L_207:
        /*000c*/ 	.word	0x00000000
        /*0010*/ 	.short	0x0007
        /*0012*/ 	.short	0x0028
        /*0014*/ 	.byte	0x00, 0xf0, 0x11, 0x00


	//----- nvinfo : EIATTR_KPARAM_INFO
	.align		4
.L_208:
        /*0018*/ 	.byte	0x04, 0x17
        /*001a*/ 	.short	(.L_210 - .L_209)
.L_209:
        /*001c*/ 	.word	0x00000000
        /*0020*/ 	.short	0x0006
        /*0022*/ 	.short	0x0024
        /*0024*/ 	.byte	0x00, 0xf0, 0x11, 0x00


	//----- nvinfo : EIATTR_KPARAM_INFO
	.align		4
.L_210:
        /*0028*/ 	.byte	0x04, 0x17
        /*002a*/ 	.short	(.L_212 - .L_211)
.L_211:
        /*002c*/ 	.word	0x00000000
        /*0030*/ 	.short	0x0005
        /*0032*/ 	.short	0x0020
        /*0034*/ 	.byte	0x00, 0xf0, 0x11, 0x00


	//----- nvinfo : EIATTR_KPARAM_INFO
	.align		4
.L_212:
        /*0038*/ 	.byte	0x04, 0x17
        /*003a*/ 	.short	(.L_214 - .L_213)
.L_213:
        /*003c*/ 	.word	0x00000000
        /*0040*/ 	.short	0x0004
        /*0042*/ 	.short	0x001c
        /*0044*/ 	.byte	0x00, 0xf0, 0x11, 0x00


	//----- nvinfo : EIATTR_KPARAM_INFO
	.align		4
.L_214:
        /*0048*/ 	.byte	0x04, 0x17
        /*004a*/ 	.short	(.L_216 - .L_215)
.L_215:
        /*004c*/ 	.word	0x00000000
        /*0050*/ 	.short	0x0003
        /*0052*/ 	.short	0x0018
        /*0054*/ 	.byte	0x00, 0xf0, 0x11, 0x00


	//----- nvinfo : EIATTR_KPARAM_INFO
	.align		4
.L_216:
        /*0058*/ 	.byte	0x04, 0x17
        /*005a*/ 	.short	(.L_218 - .L_217)
.L_217:
        /*005c*/ 	.word	0x00000000
        /*0060*/ 	.short	0x0002
        /*0062*/ 	.short	0x0010
        /*0064*/ 	.byte	0x00, 0xf5, 0x21, 0x00


	//----- nvinfo : EIATTR_KPARAM_INFO
	.align		4
.L_218:
        /*0068*/ 	.byte	0x04, 0x17
        /*006a*/ 	.short	(.L_220 - .L_219)
.L_219:
        /*006c*/ 	.word	0x00000000
        /*0070*/ 	.short	0x0001
        /*0072*/ 	.short	0x0008
        /*0074*/ 	.byte	0x00, 0xf5, 0x21, 0x00


	//----- nvinfo : EIATTR_KPARAM_INFO
	.align		4
.L_220:
        /*0078*/ 	.byte	0x04, 0x17
        /*007a*/ 	.short	(.L_222 - .L_221)
.L_221:
        /*007c*/ 	.word	0x00000000
        /*0080*/ 	.short	0x0000
        /*0082*/ 	.short	0x0000
        /*0084*/ 	.byte	0x00, 0xf5, 0x21, 0x00


	//----- nvinfo : EIATTR_SPARSE_MMA_MASK
	.align		4
.L_222:
        /*0088*/ 	.byte	0x03, 0x50
        /*008a*/ 	.short	0x0000


	//----- nvinfo : EIATTR_MAXREG_COUNT
	.align		4
        /*008c*/ 	.byte	0x03, 0x1b
        /*008e*/ 	.short	0x00ff


	//----- nvinfo : EIATTR_MERCURY_ISA_VERSION
	.align		4
        /*0090*/ 	.byte	0x03, 0x5f
        /*0092*/ 	.short	0x0101


	//----- nvinfo : EIATTR_VRC_CTA_INIT_COUNT
	.align		4
        /*0094*/ 	.byte	0x02, 0x4a
	.zero		1
	.zero		1


	//----- nvinfo : EIATTR_EXIT_INSTR_OFFSETS
	.align		4
        /*0098*/ 	.byte	0x04, 0x1c
        /*009a*/ 	.short	(.L_224 - .L_223)


	//   ....[0]....
.L_223:
        /*009c*/ 	.word	0x00000070


	//   ....[1]....
        /*00a0*/ 	.word	0x00000f60


	//----- nvinfo : EIATTR_CBANK_PARAM_SIZE
	.align		4
.L_224:
        /*00a4*/ 	.byte	0x03, 0x19
        /*00a6*/ 	.short	0x002c


	//----- nvinfo : EIATTR_PARAM_CBANK
	.align		4
        /*00a8*/ 	.byte	0x04, 0x0a
        /*00aa*/ 	.short	(.L_226 - .L_225)
	.align		4
.L_225:
        /*00ac*/ 	.word	index@(.nv.constant0._Z1uPfS_S_iiiii)
        /*00b0*/ 	.short	0x0380
        /*00b2*/ 	.short	0x002c


	//----- nvinfo : EIATTR_SW_WAR
	.align		4
.L_226:
        /*00b4*/ 	.byte	0x04, 0x36
        /*00b6*/ 	.short	(.L_228 - .L_227)
.L_227:
        /*00b8*/ 	.word	0x00000008
.L_228:


//--------------------- .nv.info._Z2AnPfS_S_fiii  --------------------------
	.section	.nv.info._Z2AnPfS_S_fiii,"",@"SHT_CUDA_INFO"
	.sectionflags	@""
	.align	4


	//----- nvinfo : EIATTR_CUDA_API_VERSION
	.align		4
        /*0000*/ 	.byte	0x04, 0x37
        /*0002*/ 	.short	(.L_230 - .L_229)
.L_229:
        /*0004*/ 	.word	0x00000082


	//----- nvinfo : EIATTR_KPARAM_INFO
	.align		4
.L_230:
        /*0008*/ 	.byte	0x04, 0x17
        /*000a*/ 	.short	(.L_232 - .L_231)
.L_231:
        /*000c*/ 	.word	0x00000000
        /*0010*/ 	.short	0x0006
        /*0012*/ 	.short	0x0024
        /*0014*/ 	.byte	0x00, 0xf0, 0x11, 0x00


	//----- nvinfo : EIATTR_KPARAM_INFO
	.align		4
.L_232:
        /*0018*/ 	.byte	0x04, 0x17
        /*001a*/ 	.short	(.L_234 - .L_233)
.L_233:
        /*001c*/ 	.word	0x00000000
        /*0020*/ 	.short	0x0005
        /*0022*/ 	.short	0x0020
        /*0024*/ 	.byte	0x00, 0xf0, 0x11, 0x00


	//----- nvinfo : EIATTR_KPARAM_INFO
	.align		4
.L_234:
        /*0028*/ 	.byte	0x04, 0x17
        /*002a*/ 	.short	(.L_236 - .L_235)
.L_235:
        /*002c*/ 	.word	0x00000000
        /*0030*/ 	.short	0x0004
        /*0032*/ 	.short	0x001c
        /*0034*/ 	.byte	0x00, 0xf0, 0x11, 0x00


	//----- nvinfo : EIATTR_KPARAM_INFO
	.align		4
.L_236:
        /*0038*/ 	.byte	0x04, 0x17
        /*003a*/ 	.short	(.L_238 - .L_237)
.L_237:
        /*003c*/ 	.word	0x00000000
        /*0040*/ 	.short	0x0003
        /*0042*/ 	.short	0x0018
        /*0044*/ 	.byte	0x00, 0xf0, 0x11, 0x00


	//----- nvinfo : EIATTR_KPARAM_INFO
	.align		4
.L_238:
        /*0048*/ 	.byte	0x04, 0x17
        /*004a*/ 	.short	(.L_240 - .L_239)
.L_239:
        /*004c*/ 	.word	0x00000000
        /*0050*/ 	.short	0x0002
        /*0052*/ 	.short	0x0010
        /*0054*/ 	.byte	0x00, 0xf5, 0x21, 0x00


	//----- nvinfo : EIATTR_KPARAM_INFO
	.align		4
.L_240:
        /*0058*/ 	.byte	0x04, 0x17
        /*005a*/ 	.short	(.L_242 - .L_241)
.L_241:
        /*005c*/ 	.word	0x00000000
        /*0060*/ 	.short	0x0001
        /*0062*/ 	.short	0x0008
        /*0064*/ 	.byte	0x00, 0xf5, 0x21, 0x00


	//----- nvinfo : EIATTR_KPARAM_INFO
	.align		4
.L_242:
        /*0068*/ 	.byte	0x04, 0x17
        /*006a*/ 	.short	(.L_244 - .L_243)
.L_243:
        /*006c*/ 	.word	0x00000000
        /*0070*/ 	.short	0x0000
        /*0072*/ 	.short	0x0000
        /*0074*/ 	.byte	0x00, 0xf5, 0x21, 0x00


	//----- nvinfo : EIATTR_SPARSE_MMA_MASK
	.align		4
.L_244:
        /*0078*/ 	.byte	0x03, 0x50
        /*007a*/ 	.short	0x0000


	//----- nvinfo : EIATTR_MAXREG_COUNT
	.align		4
        /*007c*/ 	.byte	0x03, 0x1b
        /*007e*/ 	.short	0x00ff


	//----- nvinfo : EIATTR_MERCURY_ISA_VERSION
	.align		4
        /*0080*/ 	.byte	0x03, 0x5f
        /*0082*/ 	.short	0x0101


	//----- nvinfo : EIATTR_VRC_CTA_INIT_COUNT
	.align		4
        /*0084*/ 	.byte	0x02, 0x4a
	.zero		1
	.zero		1


	//----- nvinfo : EIATTR_EXIT_INSTR_OFFSETS
	.align		4
        /*0088*/ 	.byte	0x04, 0x1c
        /*008a*/ 	.short	(.L_246 - .L_245)


	//   ....[0]....
.L_245:
        /*008c*/ 	.word	0x000000f0


	//   ....[1]....
        /*0090*/ 	.word	0x000001e0


	//----- nvinfo : EIATTR_CBANK_PARAM_SIZE
	.align		4
.L_246:
        /*0094*/ 	.byte	0x03, 0x19
        /*0096*/ 	.short	0x0028


	//----- nvinfo : EIATTR_PARAM_CBANK
	.align		4
        /*0098*/ 	.byte	0x04, 0x0a
        /*009a*/ 	.short	(.L_248 - .L_247)
	.align		4
.L_247:
        /*009c*/ 	.word	index@(.nv.constant0._Z2AnPfS_S_fiii)
        /*00a0*/ 	.short	0x0380
        /*00a2*/ 	.short	0x0028


	//----- nvinfo : EIATTR_SW_WAR
	.align		4
.L_248:
        /*00a4*/ 	.byte	0x04, 0x36
        /*00a6*/ 	.short	(.L_250 - .L_249)
.L_249:
        /*00a8*/ 	.word	0x00000008
.L_250:


//--------------------- .nv.info._Z2QnPfS_S_fii   --------------------------
	.section	.nv.info._Z2QnPfS_S_fii,"",@"SHT_CUDA_INFO"
	.sectionflags	@""
	.align	4


	//----- nvinfo : EIATTR_CUDA_API_VERSION
	.align		4
        /*0000*/ 	.byte	0x04, 0x37
        /*0002*/ 	.short	(.L_252 - .L_251)
.L_251:
        /*0004*/ 	.word	0x00000082


	//----- nvinfo : EIATTR_KPARAM_INFO
	.align		4
.L_252:
        /*0008*/ 	.byte	0x04, 0x17
        /*000a*/ 	.short	(.L_254 - .L_253)
.L_253:
        /*000c*/ 	.word	0x00000000
        /*0010*/ 	.short	0x0005
        /*0012*/ 	.short	0x0020
        /*0014*/ 	.byte	0x00, 0xf0, 0x11, 0x00


	//----- nvinfo : EIATTR_KPARAM_INFO
	.align		4
.L_254:
        /*0018*/ 	.byte	0x04, 0x17
        /*001a*/ 	.short	(.L_256 - .L_255)
.L_255:
        /*001c*/ 	.word	0x00000000
        /*0020*/ 	.short	0x0004
        /*0022*/ 	.short	0x001c
        /*0024*/ 	.byte	0x00, 0xf0, 0x11, 0x00


	//----- nvinfo : EIATTR_KPARAM_INFO
	.align		4
.L_256:
        /*0028*/ 	.byte	0x04, 0x17
        /*002a*/ 	.short	(.L_258 - .L_257)
.L_257:
        /*002c*/ 	.word	0x00000000
        /*0030*/ 	.short	0x0003
        /*0032*/ 	.short	0x0018
        /*0034*/ 	.byte	0x00, 0xf0, 0x11, 0x00


	//----- nvinfo : EIATTR_KPARAM_INFO
	.align		4
.L_258:
        /*0038*/ 	.byte	0x04, 0x17
        /*003a*/ 	.short	(.L_260 - .L_259)
.L_259:
        /*003c*/ 	.word	0x00000000
        /*0040*/ 	.short	0x0002
        /*0042*/ 	.short	0x0010
        /*0044*/ 	.byte	0x00, 0xf5, 0x21, 0x00


	//----- nvinfo : EIATTR_KPARAM_INFO
	.align		4
.L_260:
        /*0048*/ 	.byte	0x04, 0x17
        /*004a*/ 	.short	(.L_262 - .L_261)
.L_261:
        /*004c*/ 	.word	0x00000000
        /*0050*/ 	.short	0x0001
        /*0052*/ 	.short	0x0008
        /*0054*/ 	.byte	0x00, 0xf5, 0x21, 0x00


	//----- nvinfo : EIATTR_KPARAM_INFO
	.align		4
.L_262:
        /*0058*/ 	.byte	0x04, 0x17
        /*005a*/ 	.short	(.L_264 - .L_263)
.L_263:
        /*005c*/ 	.word	0x00000000
        /*0060*/ 	.short	0x0000
        /*0062*/ 	.short	0x0000
        /*0064*/ 	.byte	0x00, 0xf5, 0x21, 0x00


	//----- nvinfo : EIATTR_SPARSE_MMA_MASK
	.align		4
.L_264:
        /*0068*/ 	.byte	0x03, 0x50
        /*006a*/ 	.short	0x0000


	//----- nvinfo : EIATTR_MAXREG_COUNT
	.align		4
        /*006c*/ 	.byte	0x03, 0x1b
        /*006e*/ 	.short	0x00ff


	//----- nvinfo : EIATTR_MERCURY_ISA_VERSION
	.align		4
        /*0070*/ 	.byte	0x03, 0x5f
        /*0072*/ 	.short	0x0101


	//----- nvinfo : EIATTR_VRC_CTA_INIT_COUNT
	.align		4
        /*0074*/ 	.byte	0x02, 0x4a
	.zero		1
	.zero		1


	//----- nvinfo : EIATTR_EXIT_INSTR_OFFSETS
	.align		4
        /*0078*/ 	.byte	0x04, 0x1c
        /*007a*/ 	.short	(.L_266 - .L_265)


	//   ....[0]....
.L_265:
        /*007c*/ 	.word	0x000000e0


	//   ....[1]....
        /*0080*/ 	.word	0x000001d0


	//----- nvinfo : EIATTR_CBANK_PARAM_SIZE
	.align		4
.L_266:
        /*0084*/ 	.byte	0x03, 0x19
        /*0086*/ 	.short	0x0024


	//----- nvinfo : EIATTR_PARAM_CBANK
	.align		4
        /*0088*/ 	.byte	0x04, 0x0a
        /*008a*/ 	.short	(.L_268 - .L_267)
	.align		4
.L_267:
        /*008c*/ 	.word	index@(.nv.constant0._Z2QnPfS_S_fii)
        /*0090*/ 	.short	0x0380
        /*0092*/ 	.short	0x0024


	//----- nvinfo : EIATTR_SW_WAR
	.align		4
.L_268:
        /*0094*/ 	.byte	0x04, 0x36
        /*0096*/ 	.short	(.L_270 - .L_269)
.L_269:
        /*0098*/ 	.word	0x00000008
.L_270:


//--------------------- .nv.info._Z13crossprod_AtvPfS_S_iiii --------------------------
	.section	.nv.info._Z13crossprod_AtvPfS_S_iiii,"",@"SHT_CUDA_INFO"
	.sectionflags	@""
	.align	4


	//----- nvinfo : EIATTR_CUDA_API_VERSION
	.align		4
        /*0000*/ 	.byte	0x04, 0x37
        /*0002*/ 	.short	(.L_272 - .L_271)
.L_271:
        /*0004*/ 	.word	0x00000082


	//----- nvinfo : EIATTR_KPARAM_INFO
	.align		4
.L_272:
        /*0008*/ 	.byte	0x04, 0x17
        /*000a*/ 	.short	(.L_274 - .L_273)
.L_273:
        /*000c*/ 	.word	0x00000000
        /*0010*/ 	.short	0x0006
        /*0012*/ 	.short	0x0024
        /*0014*/ 	.byte	0x00, 0xf0, 0x11, 0x00


	//----- nvinfo : EIATTR_KPARAM_INFO
	.align		4
.L_274:
        /*0018*/ 	.byte	0x04, 0x17
        /*001a*/ 	.short	(.L_276 - .L_275)
.L_275:
        /*001c*/ 	.word	0x00000000
        /*0020*/ 	.short	0x0005
        /*0022*/ 	.short	0x0020
        /*0024*/ 	.byte	0x00, 0xf0, 0x11, 0x00


	//----- nvinfo : EIATTR_KPARAM_INFO
	.align		4
.L_276:
        /*0028*/ 	.byte	0x04, 0x17
        /*002a*/ 	.short	(.L_278 - .L_277)
.L_277:
        /*002c*/ 	.word	0x00000000
        /*0030*/ 	.short	0x0004
        /*0032*/ 	.short	0x001c
        /*0034*/ 	.byte	0x00, 0xf0, 0x11, 0x00


	//----- nvinfo : EIATTR_KPARAM_INFO
	.align		4
.L_278:
        /*0038*/ 	.byte	0x04, 0x17
        /*003a*/ 	.short	(.L_280 - .L_279)
.L_279:
        /*003c*/ 	.word	0x00000000
        /*0040*/ 	.short	0x0003
        /*0042*/ 	.short	0x0018
        /*0044*/ 	.byte	0x00, 0xf0, 0x11, 0x00


	//----- nvinfo : EIATTR_KPARAM_INFO
	.align		4
.L_280:
        /*0048*/ 	.byte	0x04, 0x17
        /*004a*/ 	.short	(.L_282 - .L_281)
.L_281:
        /*004c*/ 	.word	0x00000000
        /*0050*/ 	.short	0x0002
        /*0052*/ 	.short	0x0010
        /*0054*/ 	.byte	0x00, 0xf5, 0x21, 0x00


	//----- nvinfo : EIATTR_KPARAM_INFO
	.align		4
.L_282:
        /*0058*/ 	.byte	0x04, 0x17
        /*005a*/ 	.short	(.L_284 - .L_283)
.L_283:
        /*005c*/ 	.word	0x00000000
        /*0060*/ 	.short	0x0001
        /*0062*/ 	.short	0x0008
        /*0064*/ 	.byte	0x00, 0xf5, 0x21, 0x00


	//----- nvinfo : EIATTR_KPARAM_INFO
	.align		4
.L_284:
        /*0068*/ 	.byte	0x04, 0x17
        /*006a*/ 	.short	(.L_286 - .L_285)
.L_285:
        /*006c*/ 	.word	0x00000000
        /*0070*/ 	.short	0x0000
        /*0072*/ 	.short	0x0000
        /*0074*/ 	.byte	0x00, 0xf5, 0x21, 0x00


	//----- nvinfo : EIATTR_SPARSE_MMA_MASK
	.align		4
.L_286:
        /*0078*/ 	.byte	0x03, 0x50
        /*007a*/ 	.short	0x0000


	//----- nvinfo : EIATTR_MAXREG_COUNT
	.align		4
        /*007c*/ 	.byte	0x03, 0x1b
        /*007e*/ 	.short	0x00ff


	//----- nvinfo : EIATTR_MERCURY_ISA_VERSION
	.align		4
        /*0080*/ 	.byte	0x03, 0x5f
        /*0082*/ 	.short	0x0101


	//----- nvinfo : EIATTR_VRC_CTA_INIT_COUNT
	.align		4
        /*0084*/ 	.byte	0x02, 0x4a
	.zero		1
	.zero		1


	//----- nvinfo : EIATTR_EXIT_INSTR_OFFSETS
	.align		4
        /*0088*/ 	.byte	0x04, 0x1c
        /*008a*/ 	.short	(.L_288 - .L_287)


	//   ....[0]....
.L_287:
        /*008c*/ 	.word	0x000000a0


	//   ....[1]....
        /*0090*/ 	.word	0x00000a60


	//----- nvinfo : EIATTR_CBANK_PARAM_SIZE
	.align		4
.L_288:
        /*0094*/ 	.byte	0x03, 0x19
        /*0096*/ 	.short	0x0028


	//----- nvinfo : EIATTR_PARAM_CBANK
	.align		4
        /*0098*/ 	.byte	0x04, 0x0a
        /*009a*/ 	.short	(.L_290 - .L_289)
	.align		4
.L_289:
        /*009c*/ 	.word	index@(.nv.constant0._Z13crossprod_AtvPfS_S_iiii)
        /*00a0*/ 	.short	0x0380
        /*00a2*/ 	.short	0x0028


	//----- nvinfo : EIATTR_SW_WAR
	.align		4
.L_290:
        /*00a4*/ 	.byte	0x04, 0x36
        /*00a6*/ 	.short	(.L_292 - .L_291)
.L_291:
        /*00a8*/ 	.word	0x00000008
.L_292:


//--------------------- .nv.info._Z1wPfS_fii      --------------------------
	.section	.nv.info._Z1wPfS_fii,"",@"SHT_CUDA_INFO"
	.sectionflags	@""
	.align	4


	//----- nvinfo : EIATTR_CUDA_API_VERSION
	.align		4
        /*0000*/ 	.byte	0x04, 0x37
        /*0002*/ 	.short	(.L_294 - .L_293)
.L_293:
        /*0004*/ 	.word	0x00000082


	//----- nvinfo : EIATTR_KPARAM_INFO
	.align		4
.L_294:
        /*0008*/ 	.byte	0x04, 0x17
        /*000a*/ 	.short	(.L_296 - .L_295)
.L_295:
        /*000c*/ 	.word	0x00000000
        /*0010*/ 	.short	0x0004
        /*0012*/ 	.short	0x0018
        /*0014*/ 	.byte	0x00, 0xf0, 0x11, 0x00


	//----- nvinfo : EIATTR_KPARAM_INFO
	.align		4
.L_296:
        /*0018*/ 	.byte	0x04, 0x17
        /*001a*/ 	.short	(.L_298 - .L_297)
.L_297:
        /*001c*/ 	.word	0x00000000
        /*0020*/ 	.short	0x0003
        /*0022*/ 	.short	0x0014
        /*0024*/ 	.byte	0x00, 0xf0, 0x11, 0x00


	//----- nvinfo : EIATTR_KPARAM_INFO
	.align		4
.L_298:
        /*0028*/ 	.byte	0x04, 0x17
        /*002a*/ 	.short	(.L_300 - .L_299)
.L_299:
        /*002c*/ 	.word	0x00000000
        /*0030*/ 	.short	0x0002
        /*0032*/ 	.short	0x0010
        /*0034*/ 	.byte	0x00, 0xf0, 0x11, 0x00


	//----- nvinfo : EIATTR_KPARAM_INFO
	.align		4
.L_300:
        /*0038*/ 	.byte	0x04, 0x17
        /*003a*/ 	.short	(.L_302 - .L_301)
.L_301:
        /*003c*/ 	.word	0x00000000
        /*0040*/ 	.short	0x0001
        /*0042*/ 	.short	0x0008
        /*0044*/ 	.byte	0x00, 0xf5, 0x21, 0x00


	//----- nvinfo : EIATTR_KPARAM_INFO
	.align		4
.L_302:
        /*0048*/ 	.byte	0x04, 0x17
        /*004a*/ 	.short	(.L_304 - .L_303)
.L_303:
        /*004c*/ 	.word	0x00000000
        /*0050*/ 	.short	0x0000
        /*0052*/ 	.short	0x0000
        /*0054*/ 	.byte	0x00, 0xf5, 0x21, 0x00


	//----- nvinfo : EIATTR_SPARSE_MMA_MASK
	.align		4
.L_304:
        /*0058*/ 	.byte	0x03, 0x50
        /*005a*/ 	.short	0x0000


	//----- nvinfo : EIATTR_MAXREG_COUNT
	.align		4
        /*005c*/ 	.byte	0x03, 0x1b
        /*005e*/ 	.short	0x00ff


	//----- nvinfo : EIATTR_MERCURY_ISA_VERSION
	.align		4
        /*0060*/ 	.byte	0x03, 0x5f
        /*0062*/ 	.short	0x0101


	//----- nvinfo : EIATTR_VRC_CTA_INIT_COUNT
	.align		4
        /*0064*/ 	.byte	0x02, 0x4a
	.zero		1
	.zero		1


	//----- nvinfo : EIATTR_EXIT_INSTR_OFFSETS
	.align		4
        /*0068*/ 	.byte	0x04, 0x1c
        /*006a*/ 	.short	(.L_306 - .L_305)


	//   ....[0]....
.L_305:
        /*006c*/ 	.word	0x00000090


	//   ....[1]....
        /*0070*/ 	.word	0x00000130


	//----- nvinfo : EIATTR_CBANK_PARAM_SIZE
	.align		4
.L_306:
        /*0074*/ 	.byte	0x03, 0x19
        /*0076*/ 	.short	0x001c


	//----- nvinfo : EIATTR_PARAM_CBANK
	.align		4
        /*0078*/ 	.byte	0x04, 0x0a
        /*007a*/ 	.short	(.L_308 - .L_307)
	.align		4
.L_307:
        /*007c*/ 	.word	index@(.nv.constant0._Z1wPfS_fii)
        /*0080*/ 	.short	0x0380
        /*0082*/ 	.short	0x001c


	//----- nvinfo : EIATTR_SW_WAR
	.align		4
.L_308:
        /*0084*/ 	.byte	0x04, 0x36
        /*0086*/ 	.short	(.L_310 - .L_309)
.L_309:
        /*0088*/ 	.word	0x00000008
.L_310:


//--------------------- .nv.info._Z8update_xPfS_iii --------------------------
	.section	.nv.info._Z8update_xPfS_iii,"",@"SHT_CUDA_INFO"
	.sectionflags	@""
	.align	4


	//----- nvinfo : EIATTR_CUDA_API_VERSION
	.align		4
        /*0000*/ 	.byte	0x04, 0x37
        /*0002*/ 	.short	(.L_312 - .L_311)
.L_311:
        /*0004*/ 	.word	0x00000082


	//----- nvinfo : EIATTR_KPARAM_INFO
	.align		4
.L_312:
        /*0008*/ 	.byte	0x04, 0x17
        /*000a*/ 	.short	(.L_314 - .L_313)
.L_313:
        /*000c*/ 	.word	0x00000000
        /*0010*/ 	.short	0x0004
        /*0012*/ 	.short	0x0018
        /*0014*/ 	.byte	0x00, 0xf0, 0x11, 0x00


	//----- nvinfo : EIATTR_KPARAM_INFO
	.align		4
.L_314:
        /*0018*/ 	.byte	0x04, 0x17
        /*001a*/ 	.short	(.L_316 - .L_315)
.L_315:
        /*001c*/ 	.word	0x00000000
        /*0020*/ 	.short	0x0003
        /*0022*/ 	.short	0x0014
        /*0024*/ 	.byte	0x00, 0xf0, 0x11, 0x00


	//----- nvinfo : EIATTR_KPARAM_INFO
	.align		4
.L_316:
        /*0028*/ 	.byte	0x04, 0x17
        /*002a*/ 	.short	(.L_318 - .L_317)
.L_317:
        /*002c*/ 	.word	0x00000000
        /*0030*/ 	.short	0x0002
        /*0032*/ 	.short	0x0010
        /*0034*/ 	.byte	0x00, 0xf0, 0x11, 0x00


	//----- nvinfo : EIATTR_KPARAM_INFO
	.align		4
.L_318:
        /*0038*/ 	.byte	0x04, 0x17
        /*003a*/ 	.short	(.L_320 - .L_319)
.L_319:
        /*003c*/ 	.word	0x00000000
        /*0040*/ 	.short	0x0001
        /*0042*/ 	.short	0x0008
        /*0044*/ 	.byte	0x00, 0xf5, 0x21, 0x00


	//----- nvinfo : EIATTR_KPARAM_INFO
	.align		4
.L_320:
        /*0048*/ 	.byte	0x04, 0x17
        /*004a*/ 	.short	(.L_322 - .L_321)
.L_321:
        /*004c*/ 	.word	0x00000000
        /*0050*/ 	.short	0x0000
        /*0052*/ 	.short	0x0000
        /*0054*/ 	.byte	0x00, 0xf5, 0x21, 0x00


	//----- nvinfo : EIATTR_SPARSE_MMA_MASK
	.align		4
.L_322:
        /*0058*/ 	.byte	0x03, 0x50
        /*005a*/ 	.short	0x0000


	//----- nvinfo : EIATTR_MAXREG_COUNT
	.align		4
        /*005c*/ 	.byte	0x03, 0x1b
        /*005e*/ 	.short	0x00ff


	//----- nvinfo : EIATTR_MERCURY_ISA_VERSION
	.align		4
        /*0060*/ 	.byte	0x03, 0x5f
        /*0062*/ 	.short	0x0101


	//----- nvinfo : EIATTR_VRC_CTA_INIT_COUNT
	.align		4
        /*0064*/ 	.byte	0x02, 0x4a
	.zero		1
	.zero		1


	//----- nvinfo : EIATTR_EXIT_INSTR_OFFSETS
	.align		4
        /*0068*/ 	.byte	0x04, 0x1c
        /*006a*/ 	.short	(.L_324 - .L_323)


	//   ....[0]....
.L_323:
        /*006c*/ 	.word	0x00000090


	//   ....[1]....
        /*0070*/ 	.word	0x00000140


	//----- nvinfo : EIATTR_CBANK_PARAM_SIZE
	.align		4
.L_324:
        /*0074*/ 	.byte	0x03, 0x19
        /*0076*/ 	.short	0x001c


	//----- nvinfo : EIATTR_PARAM_CBANK
	.align		4
        /*0078*/ 	.byte	0x04, 0x0a
        /*007a*/ 	.short	(.L_326 - .L_325)
	.align		4
.L_325:
        /*007c*/ 	.word	index@(.nv.constant0._Z8update_xPfS_iii)
        /*0080*/ 	.short	0x0380
        /*0082*/ 	.short	0x001c


	//----- nvinfo : EIATTR_SW_WAR
	.align		4
.L_326:
        /*0084*/ 	.byte	0x04, 0x36
        /*0086*/ 	.short	(.L_328 - .L_327)
.L_327:
        /*0088*/ 	.word	0x00000008
.L_328:


//--------------------- .nv.info._Z4prodPfS_S_S_iii --------------------------
	.section	.nv.info._Z4prodPfS_S_S_iii,"",@"SHT_CUDA_INFO"
	.sectionflags	@""
	.align	4


	//----- nvinfo : EIATTR_CUDA_API_VERSION
	.align		4
        /*0000*/ 	.byte	0x04, 0x37
        /*0002*/ 	.short	(.L_330 - .L_329)
.L_329:
        /*0004*/ 	.word	0x00000082


	//----- nvinfo : EIATTR_KPARAM_INFO
	.align		4
.L_330:
        /*0008*/ 	.byte	0x04, 0x17
        /*000a*/ 	.short	(.L_332 - .L_331)
.L_331:
        /*000c*/ 	.word	0x00000000
        /*0010*/ 	.short	0x0006
        /*0012*/ 	.short	0x0028
        /*0014*/ 	.byte	0x00, 0xf0, 0x11, 0x00


	//----- nvinfo : EIATTR_KPARAM_INFO
	.align		4
.L_332:
        /*0018*/ 	.byte	0x04, 0x17
        /*001a*/ 	.short	(.L_334 - .L_333)
.L_333:
        /*001c*/ 	.word	0x00000000
        /*0020*/ 	.short	0x0005
        /*0022*/ 	.short	0x0024
        /*0024*/ 	.byte	0x00, 0xf0, 0x11, 0x00


	//----- nvinfo : EIATTR_KPARAM_INFO
	.align		4
.L_334:
        /*0028*/ 	.byte	0x04, 0x17
        /*002a*/ 	.short	(.L_336 - .L_335)
.L_335:
        /*002c*/ 	.word	0x00000000
        /*0030*/ 	.short	0x0004
        /*0032*/ 	.short	0x0020
        /*0034*/ 	.byte	0x00, 0xf0, 0x11, 0x00


	//----- nvinfo : EIATTR_KPARAM_INFO
	.align		4
.L_336:
        /*0038*/ 	.byte	0x04, 0x17
        /*003a*/ 	.short	(.L_338 - .L_337)
.L_337:
        /*003c*/ 	.word	0x00000000
        /*0040*/ 	.short	0x0003
        /*0042*/ 	.short	0x0018
        /*0044*/ 	.byte	0x00, 0xf5, 0x21, 0x00


	//----- nvinfo : EIATTR_KPARAM_INFO
	.align		4
.L_338:
        /*0048*/ 	.byte	0x04, 0x17
        /*004a*/ 	.short	(.L_340 - .L_339)
.L_339:
        /*004c*/ 	.word	0x00000000
        /*0050*/ 	.short	0x0002
        /*0052*/ 	.short	0x0010
        /*0054*/ 	.byte	0x00, 0xf5, 0x21, 0x00


	//----- nvinfo : EIATTR_KPARAM_INFO
	.align		4
.L_340:
        /*0058*/ 	.byte	0x04, 0x17
        /*005a*/ 	.short	(.L_342 - .L_341)
.L_341:
        /*005c*/ 	.word	0x00000000
        /*0060*/ 	.short	0x0001
        /*0062*/ 	.short	0x0008
        /*0064*/ 	.byte	0x00, 0xf5, 0x21, 0x00


	//----- nvinfo : EIATTR_KPARAM_INFO
	.align		4
.L_342:
        /*0068*/ 	.byte	0x04, 0x17
        /*006a*/ 	.short	(.L_344 - .L_343)
.L_343:
        /*006c*/ 	.word	0x00000000
        /*0070*/ 	.short	0x0000
        /*0072*/ 	.short	0x0000
        /*0074*/ 	.byte	0x00, 0xf5, 0x21, 0x00


	//----- nvinfo : EIATTR_SPARSE_MMA_MASK
	.align		4
.L_344:
        /*0078*/ 	.byte	0x03, 0x50
        /*007a*/ 	.short	0x0000


	//----- nvinfo : EIATTR_MAXREG_COUNT
	.align		4
        /*007c*/ 	.byte	0x03, 0x1b
        /*007e*/ 	.short	0x00ff


	//----- nvinfo : EIATTR_MERCURY_ISA_VERSION
	.align		4
        /*0080*/ 	.byte	0x03, 0x5f
        /*0082*/ 	.short	0x0101


	//----- nvinfo : EIATTR_VRC_CTA_INIT_COUNT
	.align		4
        /*0084*/ 	.byte	0x02, 0x4a
	.zero		1
	.zero		1


	//----- nvinfo : EIATTR_EXIT_INSTR_OFFSETS
	.align		4
        /*0088*/ 	.byte	0x04, 0x1c
        /*008a*/ 	.short	(.L_346 - .L_345)


	//   ....[0]....
.L_345:
        /*008c*/ 	.word	0x00000050


	//   ....[1]....
        /*0090*/ 	.word	0x00000b70


	//   ....[2]....
        /*0094*/ 	.word	0x000018e0


	//   ....[3]....
        /*0098*/ 	.word	0x000019e0


	//----- nvinfo : EIATTR_CRS_STACK_SIZE
	.align		4
.L_346:
        /*009c*/ 	.byte	0x04, 0x1e
        /*009e*/ 	.short	(.L_348 - .L_347)
.L_347:
        /*00a0*/ 	.word	0x00000000


	//----- nvinfo : EIATTR_CBANK_PARAM_SIZE
	.align		4
.L_348:
        /*00a4*/ 	.byte	0x03, 0x19
        /*00a6*/ 	.short	0x002c


	//----- nvinfo : EIATTR_PARAM_CBANK
	.align		4
        /*00a8*/ 	.byte	0x04, 0x0a
        /*00aa*/ 	.short	(.L_350 - .L_349)
	.align		4
.L_349:
        /*00ac*/ 	.word	index@(.nv.constant0._Z4prodPfS_S_S_iii)
        /*00b0*/ 	.short	0x0380
        /*00b2*/ 	.short	0x002c


	//----- nvinfo : EIATTR_SW_WAR
	.align		4
.L_350:
        /*00b4*/ 	.byte	0x04, 0x36
        /*00b6*/ 	.short	(.L_352 - .L_351)
.L_351:
        /*00b8*/ 	.word	0x00000008
.L_352:


//--------------------- .nv.info._Z11update_coefPfS_S_S_iii --------------------------
	.section	.nv.info._Z11update_coefPfS_S_S_iii,"",@"SHT_CUDA_INFO"
	.sectionflags	@""
	.align	4


	//----- nvinfo : EIATTR_CUDA_API_VERSION
	.align		4
        /*0000*/ 	.byte	0x04, 0x37
        /*0002*/ 	.short	(.L_354 - .L_353)
.L_353:
        /*0004*/ 	.word	0x00000082


	//----- nvinfo : EIATTR_KPARAM_INFO
	.align		4
.L_354:
        /*0008*/ 	.byte	0x04, 0x17
        /*000a*/ 	.short	(.L_356 - .L_355)
.L_355:
        /*000c*/ 	.word	0x00000000
        /*0010*/ 	.short	0x0006
        /*0012*/ 	.short	0x0028
        /*0014*/ 	.byte	0x00, 0xf0, 0x11, 0x00


	//----- nvinfo : EIATTR_KPARAM_INFO
	.align		4
.L_356:
        /*0018*/ 	.byte	0x04, 0x17
        /*001a*/ 	.short	(.L_358 - .L_357)
.L_357:
        /*001c*/ 	.word	0x00000000
        /*0020*/ 	.short	0x0005
        /*0022*/ 	.short	0x0024
        /*0024*/ 	.byte	0x00, 0xf0, 0x11, 0x00


	//----- nvinfo : EIATTR_KPARAM_INFO
	.align		4
.L_358:
        /*0028*/ 	.byte	0x04, 0x17
        /*002a*/ 	.short	(.L_360 - .L_359)
.L_359:
        /*002c*/ 	.word	0x00000000
        /*0030*/ 	.short	0x0004
        /*0032*/ 	.short	0x0020
        /*0034*/ 	.byte	0x00, 0xf0, 0x11, 0x00


	//----- nvinfo : EIATTR_KPARAM_INFO
	.align		4
.L_360:
        /*0038*/ 	.byte	0x04, 0x17
        /*003a*/ 	.short	(.L_362 - .L_361)
.L_361:
        /*003c*/ 	.word	0x00000000
        /*0040*/ 	.short	0x0003
        /*0042*/ 	.short	0x0018
        /*0044*/ 	.byte	0x00, 0xf5, 0x21, 0x00


	//----- nvinfo : EIATTR_KPARAM_INFO
	.align		4
.L_362:
        /*0048*/ 	.byte	0x04, 0x17
        /*004a*/ 	.short	(.L_364 - .L_363)
.L_363:
        /*004c*/ 	.word	0x00000000
        /*0050*/ 	.short	0x0002
        /*0052*/ 	.short	0x0010
        /*0054*/ 	.byte	0x00, 0xf5, 0x21, 0x00


	//----- nvinfo : EIATTR_KPARAM_INFO
	.align		4
.L_364:
        /*0058*/ 	.byte	0x04, 0x17
        /*005a*/ 	.short	(.L_366 - .L_365)
.L_365:
        /*005c*/ 	.word	0x00000000
        /*0060*/ 	.short	0x0001
        /*0062*/ 	.short	0x0008
        /*0064*/ 	.byte	0x00, 0xf5, 0x21, 0x00


	//----- nvinfo : EIATTR_KPARAM_INFO
	.align		4
.L_366:
        /*0068*/ 	.byte	0x04, 0x17
        /*006a*/ 	.short	(.L_368 - .L_367)
.L_367:
        /*006c*/ 	.word	0x00000000
        /*0070*/ 	.short	0x0000
        /*0072*/ 	.short	0x0000
        /*0074*/ 	.byte	0x00, 0xf5, 0x21, 0x00


	//----- nvinfo : EIATTR_SPARSE_MMA_MASK
	.align		4
.L_368:
        /*0078*/ 	.byte	0x03, 0x50
        /*007a*/ 	.short	0x0000


	//----- nvinfo : EIATTR_MAXREG_COUNT
	.align		4
        /*007c*/ 	.byte	0x03, 0x1b
        /*007e*/ 	.short	0x00ff


	//----- nvinfo : EIATTR_MERCURY_ISA_VERSION
	.align		4
        /*0080*/ 	.byte	0x03, 0x5f
        /*0082*/ 	.short	0x0101


	//----- nvinfo : EIATTR_VRC_CTA_INIT_COUNT
	.align		4
        /*0084*/ 	.byte	0x02, 0x4a
	.zero		1
	.zero		1


	//----- nvinfo : EIATTR_EXIT_INSTR_OFFSETS
	.align		4
        /*0088*/ 	.byte	0x04, 0x1c
        /*008a*/ 	.short	(.L_370 - .L_369)


	//   ....[0]....
.L_369:
        /*008c*/ 	.word	0x00000090


	//   ....[1]....
        /*0090*/ 	.word	0x00000260


	//----- nvinfo : EIATTR_CRS_STACK_SIZE
	.align		4
.L_370:
        /*0094*/ 	.byte	0x04, 0x1e
        /*0096*/ 	.short	(.L_372 - .L_371)
.L_371:
        /*0098*/ 	.word	0x00000000


	//----- nvinfo : EIATTR_CBANK_PARAM_SIZE
	.align		4
.L_372:
        /*009c*/ 	.byte	0x03, 0x19
        /*009e*/ 	.short	0x002c


	//----- nvinfo : EIATTR_PARAM_CBANK
	.align		4
        /*00a0*/ 	.byte	0x04, 0x0a
        /*00a2*/ 	.short	(.L_374 - .L_373)
	.align		4
.L_373:
        /*00a4*/ 	.word	index@(.nv.constant0._Z11update_coefPfS_S_S_iii)
        /*00a8*/ 	.short	0x0380
        /*00aa*/ 	.short	0x002c


	//----- nvinfo : EIATTR_SW_WAR
	.align		4
.L_374:
        /*00ac*/ 	.byte	0x04, 0x36
        /*00ae*/ 	.short	(.L_376 - .L_375)
.L_375:
        /*00b0*/ 	.word	0x00000008
.L_376:


//--------------------- .nv.info._Z13crossprod_QtyPfS_S_iii --------------------------
	.section	.nv.info._Z13crossprod_QtyPfS_S_iii,"",@"SHT_CUDA_INFO"
	.sectionflags	@""
	.align	4


	//----- nvinfo : EIATTR_CUDA_API_VERSION
	.align		4
        /*0000*/ 	.byte	0x04, 0x37
        /*0002*/ 	.short	(.L_378 - .L_377)
.L_377:
        /*0004*/ 	.word	0x00000082


	//----- nvinfo : EIATTR_KPARAM_INFO
	.align		4
.L_378:
        /*0008*/ 	.byte	0x04, 0x17
        /*000a*/ 	.short	(.L_380 - .L_379)
.L_379:
        /*000c*/ 	.word	0x00000000
        /*0010*/ 	.short	0x0005
        /*0012*/ 	.short	0x0020
        /*0014*/ 	.byte	0x00, 0xf0, 0x11, 0x00


	//----- nvinfo : EIATTR_KPARAM_INFO
	.align		4
.L_380:
        /*0018*/ 	.byte	0x04, 0x17
        /*001a*/ 	.short	(.L_382 - .L_381)
.L_381:
        /*001c*/ 	.word	0x00000000
        /*0020*/ 	.short	0x0004
        /*0022*/ 	.short	0x001c
        /*0024*/ 	.byte	0x00, 0xf0, 0x11, 0x00


	//----- nvinfo : EIATTR_KPARAM_INFO
	.align		4
.L_382:
        /*0028*/ 	.byte	0x04, 0x17
        /*002a*/ 	.short	(.L_384 - .L_383)
.L_383:
        /*002c*/ 	.word	0x00000000
        /*0030*/ 	.short	0x0003
        /*0032*/ 	.short	0x0018
        /*0034*/ 	.byte	0x00, 0xf0, 0x11, 0x00


	//----- nvinfo : EIATTR_KPARAM_INFO
	.align		4
.L_384:
        /*0038*/ 	.byte	0x04, 0x17
        /*003a*/ 	.short	(.L_386 - .L_385)
.L_385:
        /*003c*/ 	.word	0x00000000
        /*0040*/ 	.short	0x0002
        /*0042*/ 	.short	0x0010
        /*0044*/ 	.byte	0x00, 0xf5, 0x21, 0x00


	//----- nvinfo : EIATTR_KPARAM_INFO
	.align		4
.L_386:
        /*0048*/ 	.byte	0x04, 0x17
        /*004a*/ 	.short	(.L_388 - .L_387)
.L_387:
        /*004c*/ 	.word	0x00000000
        /*0050*/ 	.short	0x0001
        /*0052*/ 	.short	0x0008
        /*0054*/ 	.byte	0x00, 0xf5, 0x21, 0x00


	//----- nvinfo : EIATTR_KPARAM_INFO
	.align		4
.L_388:
        /*0058*/ 	.byte	0x04, 0x17
        /*005a*/ 	.short	(.L_390 - .L_389)
.L_389:
        /*005c*/ 	.word	0x00000000
        /*0060*/ 	.short	0x0000
        /*0062*/ 	.short	0x0000
        /*0064*/ 	.byte	0x00, 0xf5, 0x21, 0x00


	//----- nvinfo : EIATTR_SPARSE_MMA_MASK
	.align		4
.L_390:
        /*0068*/ 	.byte	0x03, 0x50
        /*006a*/ 	.short	0x0000


	//----- nvinfo : EIATTR_MAXREG_COUNT
	.align		4
        /*006c*/ 	.byte	0x03, 0x1b
        /*006e*/ 	.short	0x00ff


	//----- nvinfo : EIATTR_MERCURY_ISA_VERSION
	.align		4
        /*0070*/ 	.byte	0x03, 0x5f
        /*0072*/ 	.short	0x0101


	//----- nvinfo : EIATTR_VRC_CTA_INIT_COUNT
	.align		4
        /*0074*/ 	.byte	0x02, 0x4a
	.zero		1
	.zero		1


	//----- nvinfo : EIATTR_EXIT_INSTR_OFFSETS
	.align		4
        /*0078*/ 	.byte	0x04, 0x1c
        /*007a*/ 	.short	(.L_392 - .L_391)


	//   ....[0]....
.L_391:
        /*007c*/ 	.word	0x000000f0


	//   ....[1]....
        /*0080*/ 	.word	0x00000b10


	//----- nvinfo : EIATTR_CBANK_PARAM_SIZE
	.align		4
.L_392:
        /*0084*/ 	.byte	0x03, 0x19
        /*0086*/ 	.short	0x0024


	//----- nvinfo : EIATTR_PARAM_CBANK
	.align		4
        /*0088*/ 	.byte	0x04, 0x0a
        /*008a*/ 	.short	(.L_394 - .L_393)
	.align		4
.L_393:
        /*008c*/ 	.word	index@(.nv.constant0._Z13crossprod_QtyPfS_S_iii)
        /*0090*/ 	.short	0x0380
        /*0092*/ 	.short	0x0024


	//----- nvinfo : EIATTR_SW_WAR
	.align		4
.L_394:
        /*0094*/ 	.byte	0x04, 0x36
        /*0096*/ 	.short	(.L_396 - .L_395)
.L_395:
        /*0098*/ 	.word	0x00000008
.L_396:


//--------------------- .nv.info._Z6sum_rxPfS_iiiS_i --------------------------
	.section	.nv.info._Z6sum_rxPfS_iiiS_i,"",@"SHT_CUDA_INFO"
	.sectionflags	@""
	.align	4


	//----- nvinfo : EIATTR_CUDA_API_VERSION
	.align		4
        /*0000*/ 	.byte	0x04, 0x37
        /*0002*/ 	.short	(.L_398 - .L_397)
.L_397:
        /*0004*/ 	.word	0x00000082


	//----- nvinfo : EIATTR_KPARAM_INFO
	.align		4
.L_398:
        /*0008*/ 	.byte	0x04, 0x17
        /*000a*/ 	.short	(.L_400 - .L_399)
.L_399:
        /*000c*/ 	.word	0x00000000
        /*0010*/ 	.short	0x0006
        /*0012*/ 	.short	0x0028
        /*0014*/ 	.byte	0x00, 0xf0, 0x11, 0x00


	//----- nvinfo : EIATTR_KPARAM_INFO
	.align		4
.L_400:
        /*0018*/ 	.byte	0x04, 0x17
        /*001a*/ 	.short	(.L_402 - .L_401)
.L_401:
        /*001c*/ 	.word	0x00000000
        /*0020*/ 	.short	0x0005
        /*0022*/ 	.short	0x0020
        /*0024*/ 	.byte	0x00, 0xf5, 0x21, 0x00


	//----- nvinfo : EIATTR_KPARAM_INFO
	.align		4
.L_402:
        /*0028*/ 	.byte	0x04, 0x17
        /*002a*/ 	.short	(.L_404 - .L_403)
.L_403:
        /*002c*/ 	.word	0x00000000
        /*0030*/ 	.short	0x0004
        /*0032*/ 	.short	0x0018
        /*0034*/ 	.byte	0x00, 0xf0, 0x11, 0x00


	//----- nvinfo : EIATTR_KPARAM_INFO
	.align		4
.L_404:
        /*0038*/ 	.byte	0x04, 0x17
        /*003a*/ 	.short	(.L_406 - .L_405)
.L_405:
        /*003c*/ 	.word	0x00000000
        /*0040*/ 	.short	0x0003
        /*0042*/ 	.short	0x0014
        /*0044*/ 	.byte	0x00, 0xf0, 0x11, 0x00


	//----- nvinfo : EIATTR_KPARAM_INFO
	.align		4
.L_406:
        /*0048*/ 	.byte	0x04, 0x17
        /*004a*/ 	.short	(.L_408 - .L_407)
.L_407:
        /*004c*/ 	.word	0x00000000
        /*0050*/ 	.short	0x0002
        /*0052*/ 	.short	0x0010
        /*0054*/ 	.byte	0x00, 0xf0, 0x11, 0x00


	//----- nvinfo : EIATTR_KPARAM_INFO
	.align		4
.L_408:
        /*0058*/ 	.byte	0x04, 0x17
        /*005a*/ 	.short	(.L_410 - .L_409)
.L_409:
        /*005c*/ 	.word	0x00000000
        /*0060*/ 	.short	0x0001
        /*0062*/ 	.short	0x0008
        /*0064*/ 	.byte	0x00, 0xf5, 0x21, 0x00


	//----- nvinfo : EIATTR_KPARAM_INFO
	.align		4
.L_410:
        /*0068*/ 	.byte	0x04, 0x17
        /*006a*/ 	.short	(.L_412 - .L_411)
.L_411:
        /*006c*/ 	.word	0x00000000
        /*0070*/ 	.short	0x0000
        /*0072*/ 	.short	0x0000
        /*0074*/ 	.byte	0x00, 0xf5, 0x21, 0x00


	//----- nvinfo : EIATTR_SPARSE_MMA_MASK
	.align		4
.L_412:
        /*0078*/ 	.byte	0x03, 0x50
        /*007a*/ 	.short	0x0000


	//----- nvinfo : EIATTR_MAXREG_COUNT
	.align		4
        /*007c*/ 	.byte	0x03, 0x1b
        /*007e*/ 	.short	0x00ff


	//----- nvinfo : EIATTR_MERCURY_ISA_VERSION
	.align		4
        /*0080*/ 	.byte	0x03, 0x5f
        /*0082*/ 	.short	0x0101


	//----- nvinfo : EIATTR_VRC_CTA_INIT_COUNT
	.align		4
        /*0084*/ 	.byte	0x02, 0x4a
	.zero		1
	.zero		1


	//----- nvinfo : EIATTR_EXIT_INSTR_OFFSETS
	.align		4
        /*0088*/ 	.byte	0x04, 0x1c
        /*008a*/ 	.short	(.L_414 - .L_413)


	//   ....[0]....
.L_413:
        /*008c*/ 	.word	0x000000d0


	//   ....[1]....
        /*0090*/ 	.word	0x00000670


	//   ....[2]....
        /*0094*/ 	.word	0x000008e0


	//   ....[3]....
        /*0098*/ 	.word	0x00000a90


	//   ....[4]....
        /*009c*/ 	.word	0x00000b90


	//----- nvinfo : EIATTR_CBANK_PARAM_SIZE
	.align		4
.L_414:
        /*00a0*/ 	.byte	0x03, 0x19
        /*00a2*/ 	.short	0x002c


	//----- nvinfo : EIATTR_PARAM_CBANK
	.align		4
        /*00a4*/ 	.byte	0x04, 0x0a
        /*00a6*/ 	.short	(.L_416 - .L_415)
	.align		4
.L_415:
        /*00a8*/ 	.word	index@(.nv.constant0._Z6sum_rxPfS_iiiS_i)
        /*00ac*/ 	.short	0x0380
        /*00ae*/ 	.short	0x002c


	//----- nvinfo : EIATTR_SW_WAR
	.align		4
.L_416:
        /*00b0*/ 	.byte	0x04, 0x36
        /*00b2*/ 	.short	(.L_418 - .L_417)
.L_417:
        /*00b4*/ 	.word	0x00000008
.L_418:


//--------------------- .nv.info._Z6form_rPfS_iii --------------------------
	.section	.nv.info._Z6form_rPfS_iii,"",@"SHT_CUDA_INFO"
	.sectionflags	@""
	.align	4


	//----- nvinfo : EIATTR_CUDA_API_VERSION
	.align		4
        /*0000*/ 	.byte	0x04, 0x37
        /*0002*/ 	.short	(.L_420 - .L_419)
.L_419:
        /*0004*/ 	.word	0x00000082


	//----- nvinfo : EIATTR_KPARAM_INFO
	.align		4
.L_420:
        /*0008*/ 	.byte	0x04, 0x17
        /*000a*/ 	.short	(.L_422 - .L_421)
.L_421:
        /*000c*/ 	.word	0x00000000
        /*0010*/ 	.short	0x0004
        /*0012*/ 	.short	0x0018
        /*0014*/ 	.byte	0x00, 0xf0, 0x11, 0x00


	//----- nvinfo : EIATTR_KPARAM_INFO
	.align		4
.L_422:
        /*0018*/ 	.byte	0x04, 0x17
        /*001a*/ 	.short	(.L_424 - .L_423)
.L_423:
        /*001c*/ 	.word	0x00000000
        /*0020*/ 	.short	0x0003
        /*0022*/ 	.short	0x0014
        /*0024*/ 	.byte	0x00, 0xf0, 0x11, 0x00


	//----- nvinfo : EIATTR_KPARAM_INFO
	.align		4
.L_424:
        /*0028*/ 	.byte	0x04, 0x17
        /*002a*/ 	.short	(.L_426 - .L_425)
.L_425:
        /*002c*/ 	.word	0x00000000
        /*0030*/ 	.short	0x0002
        /*0032*/ 	.short	0x0010
        /*0034*/ 	.byte	0x00, 0xf0, 0x11, 0x00


	//----- nvinfo : EIATTR_KPARAM_INFO
	.align		4
.L_426:
        /*0038*/ 	.byte	0x04, 0x17
        /*003a*/ 	.short	(.L_428 - .L_427)
.L_427:
        /*003c*/ 	.word	0x00000000
        /*0040*/ 	.short	0x0001
        /*0042*/ 	.short	0x0008
        /*0044*/ 	.byte	0x00, 0xf5, 0x21, 0x00


	//----- nvinfo : EIATTR_KPARAM_INFO
	.align		4
.L_428:
        /*0048*/ 	.byte	0x04, 0x17
        /*004a*/ 	.short	(.L_430 - .L_429)
.L_429:
        /*004c*/ 	.word	0x00000000
        /*0050*/ 	.short	0x0000
        /*0052*/ 	.short	0x0000
        /*0054*/ 	.byte	0x00, 0xf5, 0x21, 0x00


	//----- nvinfo : EIATTR_SPARSE_MMA_MASK
	.align		4
.L_430:
        /*0058*/ 	.byte	0x03, 0x50
        /*005a*/ 	.short	0x0000


	//----- nvinfo : EIATTR_MAXREG_COUNT
	.align		4
        /*005c*/ 	.byte	0x03, 0x1b
        /*005e*/ 	.short	0x00ff


	//----- nvinfo : EIATTR_MERCURY_ISA_VERSION
	.align		4
        /*0060*/ 	.byte	0x03, 0x5f
        /*0062*/ 	.short	0x0101


	//----- nvinfo : EIATTR_VRC_CTA_INIT_COUNT
	.align		4
        /*0064*/ 	.byte	0x02, 0x4a
	.zero		1
	.zero		1


	//----- nvinfo : EIATTR_EXIT_INSTR_OFFSETS
	.align		4
        /*0068*/ 	.byte	0x04, 0x1c
        /*006a*/ 	.short	(.L_432 - .L_431)


	//   ....[0]....
.L_431:
        /*006c*/ 	.word	0x00000070


	//   ....[1]....
        /*0070*/ 	.word	0x00000130


	//----- nvinfo : EIATTR_CBANK_PARAM_SIZE
	.align		4
.L_432:
        /*0074*/ 	.byte	0x03, 0x19
        /*0076*/ 	.short	0x001c


	//----- nvinfo : EIATTR_PARAM_CBANK
	.align		4
        /*0078*/ 	.byte	0x04, 0x0a
        /*007a*/ 	.short	(.L_434 - .L_433)
	.align		4
.L_433:
        /*007c*/ 	.word	index@(.nv.constant0._Z6form_rPfS_iii)
        /*0080*/ 	.short	0x0380
        /*0082*/ 	.short	0x001c


	//----- nvinfo : EIATTR_SW_WAR
	.align		4
.L_434:
        /*0084*/ 	.byte	0x04, 0x36
        /*0086*/ 	.short	(.L_436 - .L_435)
.L_435:
        /*0088*/ 	.word	0x00000008
.L_436:


//--------------------- .nv.info._Z6form_QPfi     --------------------------
	.section	.nv.info._Z6form_QPfi,"",@"SHT_CUDA_INFO"
	.sectionflags	@""
	.align	4


	//----- nvinfo : EIATTR_CUDA_API_VERSION
	.align		4
        /*0000*/ 	.byte	0x04, 0x37
        /*0002*/ 	.short	(.L_438 - .L_437)
.L_437:
        /*0004*/ 	.word	0x00000082


	//----- nvinfo : EIATTR_KPARAM_INFO
	.align		4
.L_438:
        /*0008*/ 	.byte	0x04, 0x17
        /*000a*/ 	.short	(.L_440 - .L_439)
.L_439:
        /*000c*/ 	.word	0x00000000
        /*0010*/ 	.short	0x0001
        /*0012*/ 	.short	0x0008
        /*0014*/ 	.byte	0x00, 0xf0, 0x11, 0x00


	//----- nvinfo : EIATTR_KPARAM_INFO
	.align		4
.L_440:
        /*0018*/ 	.byte	0x04, 0x17
        /*001a*/ 	.short	(.L_442 - .L_441)
.L_441:
        /*001c*/ 	.word	0x00000000
        /*0020*/ 	.short	0x0000
        /*0022*/ 	.short	0x0000
        /*0024*/ 	.byte	0x00, 0xf5, 0x21, 0x00


	//----- nvinfo : EIATTR_SPARSE_MMA_MASK
	.align		4
.L_442:
        /*0028*/ 	.byte	0x03, 0x50
        /*002a*/ 	.short	0x0000


	//----- nvinfo : EIATTR_MAXREG_COUNT
	.align		4
        /*002c*/ 	.byte	0x03, 0x1b
        /*002e*/ 	.short	0x00ff


	//----- nvinfo : EIATTR_MERCURY_ISA_VERSION
	.align		4
        /*0030*/ 	.byte	0x03, 0x5f
        /*0032*/ 	.short	0x0101


	//----- nvinfo : EIATTR_VRC_CTA_INIT_COUNT
	.align		4
        /*0034*/ 	.byte	0x02, 0x4a
	.zero		1
	.zero		1


	//----- nvinfo : EIATTR_EXIT_INSTR_OFFSETS
	.align		4
        /*0038*/ 	.byte	0x04, 0x1c
        /*003a*/ 	.short	(.L_444 - .L_443)


	//   ....[0]....
.L_443:
        /*003c*/ 	.word	0x000000c0


	//   ....[1]....
        /*0040*/ 	.word	0x00000140


	//   ....[2]....
        /*0044*/ 	.word	0x00000190


	//----- nvinfo : EIATTR_CBANK_PARAM_SIZE
	.align		4
.L_444:
        /*0048*/ 	.byte	0x03, 0x19
        /*004a*/ 	.short	0x000c


	//----- nvinfo : EIATTR_PARAM_CBANK
	.align		4
        /*004c*/ 	.byte	0x04, 0x0a
        /*004e*/ 	.short	(.L_446 - .L_445)
	.align		4
.L_445:
        /*0050*/ 	.word	index@(.nv.constant0._Z6form_QPfi)
        /*0054*/ 	.short	0x0380
        /*0056*/ 	.short	0x000c


	//----- nvinfo : EIATTR_SW_WAR
	.align		4
.L_446:
        /*0058*/ 	.byte	0x04, 0x36
        /*005a*/ 	.short	(.L_448 - .L_447)
.L_447:
        /*005c*/ 	.word	0x00000008
.L_448:


//--------------------- .nv.info._Z6squarePfii    --------------------------
	.section	.nv.info._Z6squarePfii,"",@"SHT_CUDA_INFO"
	.sectionflags	@""
	.align	4


	//----- nvinfo : EIATTR_CUDA_API_VERSION
	.align		4
        /*0000*/ 	.byte	0x04, 0x37
        /*0002*/ 	.short	(.L_450 - .L_449)
.L_449:
        /*0004*/ 	.word	0x00000082


	//----- nvinfo : EIATTR_KPARAM_INFO
	.align		4
.L_450:
        /*0008*/ 	.byte	0x04, 0x17
        /*000a*/ 	.short	(.L_452 - .L_451)
.L_451:
        /*000c*/ 	.word	0x00000000
        /*0010*/ 	.short	0x0002
        /*0012*/ 	.short	0x000c
        /*0014*/ 	.byte	0x00, 0xf0, 0x11, 0x00


	//----- nvinfo : EIATTR_KPARAM_INFO
	.align		4
.L_452:
        /*0018*/ 	.byte	0x04, 0x17
        /*001a*/ 	.short	(.L_454 - .L_453)
.L_453:
        /*001c*/ 	.word	0x00000000
        /*0020*/ 	.short	0x0001
        /*0022*/ 	.short	0x0008
        /*0024*/ 	.byte	0x00, 0xf0, 0x11, 0x00


	//----- nvinfo : EIATTR_KPARAM_INFO
	.align		4
.L_454:
        /*0028*/ 	.byte	0x04, 0x17
        /*002a*/ 	.short	(.L_456 - .L_455)
.L_455:
        /*002c*/ 	.word	0x00000000
        /*0030*/ 	.short	0x0000
        /*0032*/ 	.short	0x0000
        /*0034*/ 	.byte	0x00, 0xf5, 0x21, 0x00


	//----- nvinfo : EIATTR_SPARSE_MMA_MASK
	.align		4
.L_456:
        /*0038*/ 	.byte	0x03, 0x50
        /*003a*/ 	.short	0x0000


	//----- nvinfo : EIATTR_MAXREG_COUNT
	.align		4
        /*003c*/ 	.byte	0x03, 0x1b
        /*003e*/ 	.short	0x00ff


	//----- nvinfo : EIATTR_MERCURY_ISA_VERSION
	.align		4
        /*0040*/ 	.byte	0x03, 0x5f
        /*0042*/ 	.short	0x0101


	//----- nvinfo : EIATTR_VRC_CTA_INIT_COUNT
	.align		4
        /*0044*/ 	.byte	0x02, 0x4a
	.zero		1
	.zero		1


	//----- nvinfo : EIATTR_EXIT_INSTR_OFFSETS
	.align		4
        /*0048*/ 	.byte	0x04, 0x1c
        /*004a*/ 	.short	(.L_458 - .L_457)


	//   ....[0]....
.L_457:
        /*004c*/ 	.word	0x000000c0


	//   ....[1]....
        /*0050*/ 	.word	0x00000140


	//----- nvinfo : EIATTR_CBANK_PARAM_SIZE
	.align		4
.L_458:
        /*0054*/ 	.byte	0x03, 0x19
        /*0056*/ 	.short	0x0010


	//----- nvinfo : EIATTR_PARAM_CBANK
	.align		4
        /*0058*/ 	.byte	0x04, 0x0a
        /*005a*/ 	.short	(.L_460 - .L_459)
	.align		4
.L_459:
        /*005c*/ 	.word	index@(.nv.constant0._Z6squarePfii)
        /*0060*/ 	.short	0x0380
        /*0062*/ 	.short	0x0010


	//----- nvinfo : EIATTR_SW_WAR
	.align		4
.L_460:
        /*0064*/ 	.byte	0x04, 0x36
        /*0066*/ 	.short	(.L_462 - .L_461)
.L_461:
        /*0068*/ 	.word	0x00000008
.L_462:


//--------------------- .nv.info._Z8update_yPfS_S_iiii --------------------------
	.section	.nv.info._Z8update_yPfS_S_iiii,"",@"SHT_CUDA_INFO"
	.sectionflags	@""
	.align	4


	//----- nvinfo : EIATTR_CUDA_API_VERSION
	.align		4
        /*0000*/ 	.byte	0x04, 0x37
        /*0002*/ 	.short	(.L_464 - .L_463)
.L_463:
        /*0004*/ 	.word	0x00000082


	//----- nvinfo : EIATTR_KPARAM_INFO
	.align		4
.L_464:
        /*0008*/ 	.byte	0x04, 0x17
        /*000a*/ 	.short	(.L_466 - .L_465)
.L_465:
        /*000c*/ 	.word	0x00000000
        /*0010*/ 	.short	0x0006
        /*0012*/ 	.short	0x0024
        /*0014*/ 	.byte	0x00, 0xf0, 0x11, 0x00


	//----- nvinfo : EIATTR_KPARAM_INFO
	.align		4
.L_466:
        /*0018*/ 	.byte	0x04, 0x17
        /*001a*/ 	.short	(.L_468 - .L_467)
.L_467:
        /*001c*/ 	.word	0x00000000
        /*0020*/ 	.short	0x0005
        /*0022*/ 	.short	0x0020
        /*0024*/ 	.byte	0x00, 0xf0, 0x11, 0x00


	//----- nvinfo : EIATTR_KPARAM_INFO
	.align		4
.L_468:
        /*0028*/ 	.byte	0x04, 0x17
        /*002a*/ 	.short	(.L_470 - .L_469)
.L_469:
        /*002c*/ 	.word	0x00000000
        /*0030*/ 	.short	0x0004
        /*0032*/ 	.short	0x001c
        /*0034*/ 	.byte	0x00, 0xf0, 0x11, 0x00


	//----- nvinfo : EIATTR_KPARAM_INFO
	.align		4
.L_470:
        /*0038*/ 	.byte	0x04, 0x17
        /*003a*/ 	.short	(.L_472 - .L_471)
.L_471:
        /*003c*/ 	.word	0x00000000
        /*0040*/ 	.short	0x0003
        /*0042*/ 	.short	0x0018
        /*0044*/ 	.byte	0x00, 0xf0, 0x11, 0x00


	//----- nvinfo : EIATTR_KPARAM_INFO
	.align		4
.L_472:
        /*0048*/ 	.byte	0x04, 0x17
        /*004a*/ 	.short	(.L_474 - .L_473)
.L_473:
        /*004c*/ 	.word	0x00000000
        /*0050*/ 	.short	0x0002
        /*0052*/ 	.short	0x0010
        /*0054*/ 	.byte	0x00, 0xf5, 0x21, 0x00


	//----- nvinfo : EIATTR_KPARAM_INFO
	.align		4
.L_474:
        /*0058*/ 	.byte	0x04, 0x17
        /*005a*/ 	.short	(.L_476 - .L_475)
.L_475:
        /*005c*/ 	.word	0x00000000
        /*0060*/ 	.short	0x0001
        /*0062*/ 	.short	0x0008
        /*0064*/ 	.byte	0x00, 0xf5, 0x21, 0x00


	//----- nvinfo : EIATTR_KPARAM_INFO
	.align		4
.L_476:
        /*0068*/ 	.byte	0x04, 0x17
        /*006a*/ 	.short	(.L_478 - .L_477)
.L_477:
        /*006c*/ 	.word	0x00000000
        /*0070*/ 	.short	0x0000
        /*0072*/ 	.short	0x0000
        /*0074*/ 	.byte	0x00, 0xf5, 0x21, 0x00


	//----- nvinfo : EIATTR_SPARSE_MMA_MASK
	.align		4
.L_478:
        /*0078*/ 	.byte	0x03, 0x50
        /*007a*/ 	.short	0x0000


	//----- nvinfo : EIATTR_MAXREG_COUNT
	.align		4
        /*007c*/ 	.byte	0x03, 0x1b
        /*007e*/ 	.short	0x00ff


	//----- nvinfo : EIATTR_MERCURY_ISA_VERSION
	.align		4
        /*0080*/ 	.byte	0x03, 0x5f
        /*0082*/ 	.short	0x0101


	//----- nvinfo : EIATTR_VRC_CTA_INIT_COUNT
	.align		4
        /*0084*/ 	.byte	0x02, 0x4a
	.zero		1
	.zero		1


	//----- nvinfo : EIATTR_EXIT_INSTR_OFFSETS
	.align		4
        /*0088*/ 	.byte	0x04, 0x1c
        /*008a*/ 	.short	(.L_480 - .L_479)


	//   ....[0]....
.L_479:
        /*008c*/ 	.word	0x000000d0


	//   ....[1]....
        /*0090*/ 	.word	0x000001d0


	//----- nvinfo : EIATTR_CBANK_PARAM_SIZE
	.align		4
.L_480:
        /*0094*/ 	.byte	0x03, 0x19
        /*0096*/ 	.short	0x0028


	//----- nvinfo : EIATTR_PARAM_CBANK
	.align		4
        /*0098*/ 	.byte	0x04, 0x0a
        /*009a*/ 	.short	(.L_482 - .L_481)
	.align		4
.L_481:
        /*009c*/ 	.word	index@(.nv.constant0._Z8update_yPfS_S_iiii)
        /*00a0*/ 	.short	0x0380
        /*00a2*/ 	.short	0x0028


	//----- nvinfo : EIATTR_SW_WAR
	.align		4
.L_482:
        /*00a4*/ 	.byte	0x04, 0x36
        /*00a6*/ 	.short	(.L_484 - .L_483)
.L_483:
        /*00a8*/ 	.word	0x00000008
.L_484:


//--------------------- .nv.info._Z4copyPfS_ii    --------------------------
	.section	.nv.info._Z4copyPfS_ii,"",@"SHT_CUDA_INFO"
	.sectionflags	@""
	.align	4


	//----- nvinfo : EIATTR_CUDA_API_VERSION
	.align		4
        /*0000*/ 	.byte	0x04, 0x37
        /*0002*/ 	.short	(.L_486 - .L_485)
.L_485:
        /*0004*/ 	.word	0x00000082


	//----- nvinfo : EIATTR_KPARAM_INFO
	.align		4
.L_486:
        /*0008*/ 	.byte	0x04, 0x17
        /*000a*/ 	.short	(.L_488 - .L_487)
.L_487:
        /*000c*/ 	.word	0x00000000
        /*0010*/ 	.short	0x0003
        /*0012*/ 	.short	0x0014
        /*0014*/ 	.byte	0x00, 0xf0, 0x11, 0x00


	//----- nvinfo : EIATTR_KPARAM_INFO
	.align		4
.L_488:
        /*0018*/ 	.byte	0x04, 0x17
        /*001a*/ 	.short	(.L_490 - .L_489)
.L_489:
        /*001c*/ 	.word	0x00000000
        /*0020*/ 	.short	0x0002
        /*0022*/ 	.short	0x0010
        /*0024*/ 	.byte	0x00, 0xf0, 0x11, 0x00


	//----- nvinfo : EIATTR_KPARAM_INFO
	.align		4
.L_490:
        /*0028*/ 	.byte	0x04, 0x17
        /*002a*/ 	.short	(.L_492 - .L_491)
.L_491:
        /*002c*/ 	.word	0x00000000
        /*0030*/ 	.short	0x0001
        /*0032*/ 	.short	0x0008
        /*0034*/ 	.byte	0x00, 0xf5, 0x21, 0x00


	//----- nvinfo : EIATTR_KPARAM_INFO
	.align		4
.L_492:
        /*0038*/ 	.byte	0x04, 0x17
        /*003a*/ 	.short	(.L_494 - .L_493)
.L_493:
        /*003c*/ 	.word	0x00000000
        /*0040*/ 	.short	0x0000
        /*0042*/ 	.short	0x0000
        /*0044*/ 	.byte	0x00, 0xf5, 0x21, 0x00


	//----- nvinfo : EIATTR_SPARSE_MMA_MASK
	.align		4
.L_494:
        /*0048*/ 	.byte	0x03, 0x50
        /*004a*/ 	.short	0x0000


	//----- nvinfo : EIATTR_MAXREG_COUNT
	.align		4
        /*004c*/ 	.byte	0x03, 0x1b
        /*004e*/ 	.short	0x00ff


	//----- nvinfo : EIATTR_MERCURY_ISA_VERSION
	.align		4
        /*0050*/ 	.byte	0x03, 0x5f
        /*0052*/ 	.short	0x0101


	//----- nvinfo : EIATTR_VRC_CTA_INIT_COUNT
	.align		4
        /*0054*/ 	.byte	0x02, 0x4a
	.zero		1
	.zero		1


	//----- nvinfo : EIATTR_EXIT_INSTR_OFFSETS
	.align		4
        /*0058*/ 	.byte	0x04, 0x1c
        /*005a*/ 	.short	(.L_496 - .L_495)


	//   ....[0]....
.L_495:
        /*005c*/ 	.word	0x00000120


	//----- nvinfo : EIATTR_CBANK_PARAM_SIZE
	.align		4
.L_496:
        /*0060*/ 	.byte	0x03, 0x19
        /*0062*/ 	.short	0x0018


	//----- nvinfo : EIATTR_PARAM_CBANK
	.align		4
        /*0064*/ 	.byte	0x04, 0x0a
        /*0066*/ 	.short	(.L_498 - .L_497)
	.align		4
.L_497:
        /*0068*/ 	.word	index@(.nv.constant0._Z4copyPfS_ii)
        /*006c*/ 	.short	0x0380
        /*006e*/ 	.short	0x0018


	//----- nvinfo : EIATTR_SW_WAR
	.align		4
.L_498:
        /*0070*/ 	.byte	0x04, 0x36
        /*0072*/ 	.short	(.L_500 - .L_499)
.L_499:
        /*0074*/ 	.word	0x00000008
.L_500:


//--------------------- .nv.info._Z6Take_APfS_iii --------------------------
	.section	.nv.info._Z6Take_APfS_iii,"",@"SHT_CUDA_INFO"
	.sectionflags	@""
	.align	4


	//----- nvinfo : EIATTR_CUDA_API_VERSION
	.align		4
        /*0000*/ 	.byte	0x04, 0x37
        /*0002*/ 	.short	(.L_502 - .L_501)
.L_501:
        /*0004*/ 	.word	0x00000082


	//----- nvinfo : EIATTR_KPARAM_INFO
	.align		4
.L_502:
        /*0008*/ 	.byte	0x04, 0x17
        /*000a*/ 	.short	(.L_504 - .L_503)
.L_503:
        /*000c*/ 	.word	0x00000000
        /*0010*/ 	.short	0x0004
        /*0012*/ 	.short	0x0018
        /*0014*/ 	.byte	0x00, 0xf0, 0x11, 0x00


	//----- nvinfo : EIATTR_KPARAM_INFO
	.align		4
.L_504:
        /*0018*/ 	.byte	0x04, 0x17
        /*001a*/ 	.short	(.L_506 - .L_505)
.L_505:
        /*001c*/ 	.word	0x00000000
        /*0020*/ 	.short	0x0003
        /*0022*/ 	.short	0x0014
        /*0024*/ 	.byte	0x00, 0xf0, 0x11, 0x00


	//----- nvinfo : EIATTR_KPARAM_INFO
	.align		4
.L_506:
        /*0028*/ 	.byte	0x04, 0x17
        /*002a*/ 	.short	(.L_508 - .L_507)
.L_507:
        /*002c*/ 	.word	0x00000000
        /*0030*/ 	.short	0x0002
        /*0032*/ 	.short	0x0010
        /*0034*/ 	.byte	0x00, 0xf0, 0x11, 0x00


	//----- nvinfo : EIATTR_KPARAM_INFO
	.align		4
.L_508:
        /*0038*/ 	.byte	0x04, 0x17
        /*003a*/ 	.short	(.L_510 - .L_509)
.L_509:
        /*003c*/ 	.word	0x00000000
        /*0040*/ 	.short	0x0001
        /*0042*/ 	.short	0x0008
        /*0044*/ 	.byte	0x00, 0xf5, 0x21, 0x00


	//----- nvinfo : EIATTR_KPARAM_INFO
	.align		4
.L_510:
        /*0048*/ 	.byte	0x04, 0x17
        /*004a*/ 	.short	(.L_512 - .L_511)
.L_511:
        /*004c*/ 	.word	0x00000000
        /*0050*/ 	.short	0x0000
        /*0052*/ 	.short	0x0000
        /*0054*/ 	.byte	0x00, 0xf5, 0x21, 0x00


	//----- nvinfo : EIATTR_SPARSE_MMA_MASK
	.align		4
.L_512:
        /*0058*/ 	.byte	0x03, 0x50
        /*005a*/ 	.short	0x0000


	//----- nvinfo : EIATTR_MAXREG_COUNT
	.align		4
        /*005c*/ 	.byte	0x03, 0x1b
        /*005e*/ 	.short	0x00ff


	//----- nvinfo : EIATTR_MERCURY_ISA_VERSION
	.align		4
        /*0060*/ 	.byte	0x03, 0x5f
        /*0062*/ 	.short	0x0101


	//----- nvinfo : EIATTR_VRC_CTA_INIT_COUNT
	.align		4
        /*0064*/ 	.byte	0x02, 0x4a
	.zero		1
	.zero		1


	//----- nvinfo : EIATTR_EXIT_INSTR_OFFSETS
	.align		4
        /*0068*/ 	.byte	0x04, 0x1c
        /*006a*/ 	.short	(.L_514 - .L_513)


	//   ....[0]....
.L_513:
        /*006c*/ 	.word	0x000000d0


	//   ....[1]....
        /*0070*/ 	.word	0x00000190


	//----- nvinfo : EIATTR_CBANK_PARAM_SIZE
	.align		4
.L_514:
        /*0074*/ 	.byte	0x03, 0x19
        /*0076*/ 	.short	0x001c


	//----- nvinfo : EIATTR_PARAM_CBANK
	.align		4
        /*0078*/ 	.byte	0x04, 0x0a
        /*007a*/ 	.short	(.L_516 - .L_515)
	.align		4
.L_515:
        /*007c*/ 	.word	index@(.nv.constant0._Z6Take_APfS_iii)
        /*0080*/ 	.short	0x0380
        /*0082*/ 	.short	0x001c


	//----- nvinfo : EIATTR_SW_WAR
	.align		4
.L_516:
        /*0084*/ 	.byte	0x04, 0x36
        /*0086*/ 	.short	(.L_518 - .L_517)
.L_517:
        /*0088*/ 	.word	0x00000008
.L_518:


//--------------------- .nv.callgraph             --------------------------
	.section	.nv.callgraph,"",@"SHT_CUDA_CALLGRAPH"
	.align	4
	.sectionentsize	8
	.align		4
        /*0000*/ 	.word	0x00000000
	.align		4
        /*0004*/ 	.word	0xffffffff
	.align		4
        /*0008*/ 	.word	index@(_Z2uuPfS_S_fiii)
	.align		4
        /*000c*/ 	.word	index@(vprintf)
	.align		4
        /*0010*/ 	.word	0x00000000
	.align		4
        /*0014*/ 	.word	0xfffffffe
	.align		4
        /*0018*/ 	.word	0x00000000
	.align		4
        /*001c*/ 	.word	0xfffffffd
	.align		4
        /*0020*/ 	.word	0x00000000
	.align		4
        /*0024*/ 	.word	0xfffffffc


//--------------------- .nv.constant4             --------------------------
	.section	.nv.constant4,"a",@progbits
	.align	8
	.align		8
.nv.constant4:
        /*0000*/ 	.dword	$str
	.align		8
        /*0008*/ 	.dword	vprintf


//--------------------- .text._Z8update_RPfS_ii   --------------------------
	.section	.text._Z8update_RPfS_ii,"ax",@progbits
	.align	128
        .global         _Z8update_RPfS_ii
        .type           _Z8update_RPfS_ii,@function
        .size           _Z8update_RPfS_ii,(.L_x_90 - _Z8update_RPfS_ii)
        .other          _Z8update_RPfS_ii,@"STO_CUDA_ENTRY STV_DEFAULT"
_Z8update_RPfS_ii:
.text._Z8update_RPfS_ii:
[----:B------:R-:W-:Y:S01]  /*0000*/  LDC R1, c[0x0][0x37c] ;  /* 0x0000df00ff017b82 */ /* 0x000fe20000000800 */
[----:B------:R-:W0:Y:S07]  /*0010*/  S2R R2, SR_TID.Y ;  /* 0x0000000000027919 */ /* 0x000e2e0000002200 */
[----:B------:R-:W1:Y:S01]  /*0020*/  LDC R0, c[0x0][0x360] ;  /* 0x0000d800ff007b82 */ /* 0x000e620000000800 */
[----:B------:R-:W2:Y:S01]  /*0030*/  LDCU.64 UR6, c[0x0][0x390] ;  /* 0x00007200ff0677ac */ /* 0x000ea20008000a00 */
[----:B------:R-:W1:Y:S06]  /*0040*/  S2R R3, SR_TID.X ;  /* 0x0000000000037919 */ /* 0x000e6c0000002100 */
[----:B------:R-:W0:Y:S08]  /*0050*/  S2UR UR5, SR_CTAID.Y ;  /* 0x00000000000579c3 */ /* 0x000e300000002600 */
[----:B------:R-:W0:Y:S08]  /*0060*/  LDC R5, c[0x0][0x364] ;  /* 0x0000d900ff057b82 */ /* 0x000e300000000800 */
[----:B------:R-:W1:Y:S01]  /*0070*/  S2UR UR4, SR_CTAID.X ;  /* 0x00000000000479c3 */ /* 0x000e620000002500 */
[----:B0-----:R-:W-:-:S05]  /*0080*/  IMAD R5, R5, UR5, R2 ;  /* 0x0000000505057c24 */ /* 0x001fca000f8e0202 */
[----:B--2---:R-:W-:Y:S01]  /*0090*/  ISETP.GE.U32.AND P0, PT, R5, UR7, PT ;  /* 0x0000000705007c0c */ /* 0x004fe2000bf06070 */
[----:B-1----:R-:W-:-:S05]  /*00a0*/  IMAD R0, R0, UR4, R3 ;  /* 0x0000000400007c24 */ /* 0x002fca000f8e0203 */
[----:B------:R-:W-:-:S13]  /*00b0*/  ISETP.GE.U32.OR P0, PT, R0, UR6, P0 ;  /* 0x0000000600007c0c */ /* 0x000fda0008706470 */
[----:B------:R-:W-:Y:S05]  /*00c0*/  @P0 EXIT ;  /* 0x000000000000094d */ /* 0x000fea0003800000 */
[----:B------:R-:W-:Y:S01]  /*00d0*/  ISETP.GT.U32.AND P0, PT, R0, R5, PT ;  /* 0x000000050000720c */ /* 0x000fe20003f04070 */
[----:B------:R-:W0:-:S12]  /*00e0*/  LDCU.64 UR4, c[0x0][0x358] ;  /* 0x00006b00ff0477ac */ /* 0x000e180008000a00 */
[----:B------:R-:W-:Y:S05]  /*00f0*/  @P0 BRA `(.L_x_0) ;  /* 0x0000000000200947 */ /* 0x000fea0003800000 */
[----:B------:R-:W1:Y:S01]  /*0100*/  LDC.64 R2, c[0x0][0x380] ;  /* 0x0000e000ff027b82 */ /* 0x000e620000000a00 */
[----:B------:R-:W-:-:S07]  /*0110*/  IMAD R7, R0, UR7, R5 ;  /* 0x0000000700077c24 */ /* 0x000fce000f8e0205 */
[----:B------:R-:W2:Y:S01]  /*0120*/  LDC.64 R4, c[0x0][0x388] ;  /* 0x0000e200ff047b82 */ /* 0x000ea20000000a00 */
[----:B-1----:R-:W-:-:S06]  /*0130*/  IMAD.WIDE.U32 R2, R7, 0x4, R2 ;  /* 0x0000000407027825 */ /* 0x002fcc00078e0002 */
[----:B0-----:R-:W3:Y:S01]  /*0140*/  LDG.E R3, desc[UR4][R2.64] ;  /* 0x0000000402037981 */ /* 0x001ee2000c1e1900 */
[----:B--2---:R-:W-:-:S05]  /*0150*/  IMAD.WIDE.U32 R4, R7, 0x4, R4 ;  /* 0x0000000407047825 */ /* 0x004fca00078e0004 */
[----:B---3--:R-:W-:Y:S01]  /*0160*/  STG.E desc[UR4][R4.64], R3 ;  /* 0x0000000304007986 */ /* 0x008fe2000c101904 */
[----:B------:R-:W-:Y:S05]  /*0170*/  EXIT ;  /* 0x000000000000794d */ /* 0x000fea0003800000 */
.L_x_0:
[----:B------:R-:W1:Y:S01]  /*0180*/  LDC.64 R2, c[0x0][0x388] ;  /* 0x0000e200ff027b82 */ /* 0x000e620000000a00 */
[----:B------:R-:W-:-:S04]  /*0190*/  IMAD R5, R0, UR7, R5 ;  /* 0x0000000700057c24 */ /* 0x000fc8000f8e0205 */
[----:B-1----:R-:W-:-:S05]  /*01a0*/  IMAD.WIDE.U32 R2, R5, 0x4, R2 ;  /* 0x0000000405027825 */ /* 0x002fca00078e0002 */
[----:B0-----:R-:W-:Y:S01]  /*01b0*/  STG.E desc[UR4][R2.64], RZ ;  /* 0x000000ff02007986 */ /* 0x001fe2000c101904 */
[----:B------:R-:W-:Y:S05]  /*01c0*/  EXIT ;  /* 0x000000000000794d */ /* 0x000fea0003800000 */
.L_x_1:
[----:B------:R-:W-:-:S00]  /*01d0*/  BRA `(.L_x_1) ;  /* 0xfffffffc00fc7947 */ /* 0x000fc0000383ffff */
[----:B------:R-:W-:-:S00]  /*01e0*/  NOP ;  /* 0x0000000000007918 */ /* 0x000fc00000000000 */
        /* <DEDUP_REMOVED lines=9> */
.L_x_90:


//--------------------- .text._Z8update_APfS_iii  --------------------------
	.section	.text._Z8update_APfS_iii,"ax",@progbits
	.align	128
        .global         _Z8update_APfS_iii
        .type           _Z8update_APfS_iii,@function
        .size           _Z8update_APfS_iii,(.L_x_91 - _Z8update_APfS_iii)
        .other          _Z8update_APfS_iii,@"STO_CUDA_ENTRY STV_DEFAULT"
_Z8update_APfS_iii:
.text._Z8update_APfS_iii:
[----:B------:R-:W-:Y:S01]  /*0000*/  LDC R1, c[0x0][0x37c] ;  /* 0x0000df00ff017b82 */ /* 0x000fe20000000800 */
[----:B------:R-:W0:Y:S07]  /*0010*/  S2R R2, SR_TID.Y ;  /* 0x0000000000027919 */ /* 0x000e2e0000002200 */
[----:B------:R-:W1:Y:S01]  /*0020*/  LDC R0, c[0x0][0x360] ;  /* 0x0000d800ff007b82 */ /* 0x000e620000000800 */
[----:B------:R-:W2:Y:S01]  /*0030*/  LDCU UR10, c[0x0][0x398] ;  /* 0x00007300ff0a77ac */ /* 0x000ea20008000800 */
[----:B------:R-:W1:Y:S01]  /*0040*/  S2R R3, SR_TID.X ;  /* 0x0000000000037919 */ /* 0x000e620000002100 */
[----:B------:R-:W2:Y:S05]  /*0050*/  LDCU.64 UR4, c[0x0][0x390] ;  /* 0x00007200ff0477ac */ /* 0x000eaa0008000a00 */
[----:B------:R-:W0:Y:S08]  /*0060*/  S2UR UR8, SR_CTAID.Y ;  /* 0x00000000000879c3 */ /* 0x000e300000002600 */
[----:B------:R-:W0:Y:S01]  /*0070*/  LDC R7, c[0x0][0x364] ;  /* 0x0000d900ff077b82 */ /* 0x000e220000000800 */
[----:B--2---:R-:W-:-:S07]  /*0080*/  UIADD3 UR6, UPT, UPT, -UR10, UR5, URZ ;  /* 0x000000050a067290 */ /* 0x004fce000fffe1ff */
[----:B------:R-:W1:Y:S01]  /*0090*/  S2UR UR7, SR_CTAID.X ;  /* 0x00000000000779c3 */ /* 0x000e620000002500 */
[----:B------:R-:W-:Y:S01]  /*00a0*/  UIADD3 UR4, UPT, UPT, UR4, -UR10, URZ ;  /* 0x8000000a04047290 */ /* 0x000fe2000fffe0ff */
[----:B0-----:R-:W-:-:S05]  /*00b0*/  IMAD R7, R7, UR8, R2 ;  /* 0x0000000807077c24 */ /* 0x001fca000f8e0202 */
[----:B------:R-:W-:Y:S01]  /*00c0*/  ISETP.GE.U32.AND P0, PT, R7, UR6, PT ;  /* 0x0000000607007c0c */ /* 0x000fe2000bf06070 */
[----:B-1----:R-:W-:-:S05]  /*00d0*/  IMAD R0, R0, UR7, R3 ;  /* 0x0000000700007c24 */ /* 0x002fca000f8e0203 */
[----:B------:R-:W-:-:S13]  /*00e0*/  ISETP.GE.U32.OR P0, PT, R0, UR4, P0 ;  /* 0x0000000400007c0c */ /* 0x000fda0008706470 */
[----:B------:R-:W-:Y:S05]  /*00f0*/  @P0 EXIT ;  /* 0x000000000000094d */ /* 0x000fea0003800000 */
[----:B------:R-:W0:Y:S01]  /*0100*/  LDC.64 R4, c[0x0][0x388] ;  /* 0x0000e200ff047b82 */ /* 0x000e220000000a00 */
[----:B------:R-:W1:Y:S01]  /*0110*/  LDCU.64 UR8, c[0x0][0x358] ;  /* 0x00006b00ff0877ac */ /* 0x000e620008000a00 */
[C---:B------:R-:W-:Y:S02]  /*0120*/  IADD3 R6, PT, PT, R0.reuse, UR10, RZ ;  /* 0x0000000a00067c10 */ /* 0x040fe4000fffe0ff */
[----:B------:R-:W-:Y:S01]  /*0130*/  IADD3 R9, PT, PT, R7, UR10, RZ ;  /* 0x0000000a07097c10 */ /* 0x000fe2000fffe0ff */
[----:B------:R-:W-:-:S03]  /*0140*/  IMAD R7, R0, UR6, R7 ;  /* 0x0000000600077c24 */ /* 0x000fc6000f8e0207 */
[----:B------:R-:W2:Y:S01]  /*0150*/  LDC.64 R2, c[0x0][0x380] ;  /* 0x0000e000ff027b82 */ /* 0x000ea20000000a00 */
[----:B------:R-:W-:Y:S02]  /*0160*/  IMAD R9, R6, UR5, R9 ;  /* 0x0000000506097c24 */ /* 0x000fe4000f8e0209 */
[----:B0-----:R-:W-:-:S06]  /*0170*/  IMAD.WIDE.U32 R4, R7, 0x4, R4 ;  /* 0x0000000407047825 */ /* 0x001fcc00078e0004 */
[----:B-1----:R-:W3:Y:S01]  /*0180*/  LDG.E R5, desc[UR8][R4.64] ;  /* 0x0000000804057981 */ /* 0x002ee2000c1e1900 */
[----:B--2---:R-:W-:-:S05]  /*0190*/  IMAD.WIDE.U32 R2, R9, 0x4, R2 ;  /* 0x0000000409027825 */ /* 0x004fca00078e0002 */
[----:B------:R-:W3:Y:S02]  /*01a0*/  LDG.E R0, desc[UR8][R2.64] ;  /* 0x0000000802007981 */ /* 0x000ee4000c1e1900 */
[----:B---3--:R-:W-:-:S05]  /*01b0*/  FADD R7, R0, -R5 ;  /* 0x8000000500077221 */ /* 0x008fca0000000000 */
[----:B------:R-:W-:Y:S01]  /*01c0*/  STG.E desc[UR8][R2.64], R7 ;  /* 0x0000000702007986 */ /* 0x000fe2000c101908 */
[----:B------:R-:W-:Y:S05]  /*01d0*/  EXIT ;  /* 0x000000000000794d */ /* 0x000fea0003800000 */
.L_x_2:
        /* <DEDUP_REMOVED lines=10> */
.L_x_91:


//--------------------- .text._Z8update_QPfS_iii  --------------------------
	.section	.text._Z8update_QPfS_iii,"ax",@progbits
	.align	128
        .global         _Z8update_QPfS_iii
        .type           _Z8update_QPfS_iii,@function
        .size           _Z8update_QPfS_iii,(.L_x_92 - _Z8update_QPfS_iii)
        .other          _Z8update_QPfS_iii,@"STO_CUDA_ENTRY STV_DEFAULT"
_Z8update_QPfS_iii:
.text._Z8update_QPfS_iii:
        /* <DEDUP_REMOVED lines=13> */
[----:B------:R-:W0:Y:S01]  /*00d0*/  LDC.64 R4, c[0x0][0x388] ;  /* 0x0000e200ff047b82 */ /* 0x000e220000000a00 */
[----:B------:R-:W1:Y:S01]  /*00e0*/  LDCU UR8, c[0x0][0x398] ;  /* 0x00007300ff0877ac */ /* 0x000e620008000800 */
[C-C-:B------:R-:W-:Y:S02]  /*00f0*/  IMAD R6, R0.reuse, UR6, R7.reuse ;  /* 0x0000000600067c24 */ /* 0x140fe4000f8e0207 */
[----:B------:R-:W-:Y:S01]  /*0100*/  IMAD R9, R0, UR7, R7 ;  /* 0x0000000700097c24 */ /* 0x000fe2000f8e0207 */
[----:B------:R-:W2:Y:S03]  /*0110*/  LDCU.64 UR4, c[0x0][0x358] ;  /* 0x00006b00ff0477ac */ /* 0x000ea60008000a00 */
[----:B------:R-:W3:Y:S01]  /*0120*/  LDC.64 R2, c[0x0][0x380] ;  /* 0x0000e000ff027b82 */ /* 0x000ee20000000a00 */
[----:B-1----:R-:W-:Y:S01]  /*0130*/  IADD3 R7, PT, PT, R6, UR8, RZ ;  /* 0x0000000806077c10 */ /* 0x002fe2000fffe0ff */
[----:B0-----:R-:W-:-:S06]  /*0140*/  IMAD.WIDE.U32 R4, R9, 0x4, R4 ;  /* 0x0000000409047825 */ /* 0x001fcc00078e0004 */
[----:B--2---:R-:W2:Y:S01]  /*0150*/  LDG.E R5, desc[UR4][R4.64] ;  /* 0x0000000404057981 */ /* 0x004ea2000c1e1900 */
[----:B---3--:R-:W-:-:S05]  /*0160*/  IMAD.WIDE.U32 R2, R7, 0x4, R2 ;  /* 0x0000000407027825 */ /* 0x008fca00078e0002 */
[----:B------:R-:W2:Y:S02]  /*0170*/  LDG.E R0, desc[UR4][R2.64] ;  /* 0x0000000402007981 */ /* 0x000ea4000c1e1900 */
[----:B--2---:R-:W-:-:S05]  /*0180*/  FADD R7, R0, -R5 ;  /* 0x8000000500077221 */ /* 0x004fca0000000000 */
[----:B------:R-:W-:Y:S01]  /*0190*/  STG.E desc[UR4][R2.64], R7 ;  /* 0x0000000702007986 */ /* 0x000fe2000c101904 */
[----:B------:R-:W-:Y:S05]  /*01a0*/  EXIT ;  /* 0x000000000000794d */ /* 0x000fea0003800000 */
.L_x_3:
        /* <DEDUP_REMOVED lines=13> */
.L_x_92:


//--------------------- .text._Z2uuPfS_S_fiii     --------------------------
	.section	.text._Z2uuPfS_S_fiii,"ax",@progbits
	.align	128
        .global         _Z2uuPfS_S_fiii
        .type           _Z2uuPfS_S_fiii,@function
        .size           _Z2uuPfS_S_fiii,(.L_x_93 - _Z2uuPfS_S_fiii)
        .other          _Z2uuPfS_S_fiii,@"STO_CUDA_ENTRY STV_DEFAULT"
_Z2uuPfS_S_fiii:
.text._Z2uuPfS_S_fiii:
[----:B------:R-:W0:Y:S01]  /*0000*/  LDC R1, c[0x0][0x37c] ;  /* 0x0000df00ff017b82 */ /* 0x000e220000000800 */
[----:B------:R-:W1:Y:S01]  /*0010*/  S2R R5, SR_TID.Y ;  /* 0x0000000000057919 */ /* 0x000e620000002200 */
[----:B------:R-:W2:Y:S06]  /*0020*/  LDCU UR10, c[0x0][0x2fc] ;  /* 0x00005f80ff0a77ac */ /* 0x000eac0008000800 */
[----:B------:R-:W3:Y:S01]  /*0030*/  LDC R3, c[0x0][0x360] ;  /* 0x0000d800ff037b82 */ /* 0x000ee20000000800 */
[----:B0-----:R-:W-:Y:S01]  /*0040*/  IADD3 R1, PT, PT, R1, -0x8, RZ ;  /* 0xfffffff801017810 */ /* 0x001fe20007ffe0ff */
[----:B------:R-:W3:Y:S01]  /*0050*/  S2R R2, SR_TID.X ;  /* 0x0000000000027919 */ /* 0x000ee20000002100 */
[----:B------:R-:W0:Y:S01]  /*0060*/  LDCU UR11, c[0x0][0x39c] ;  /* 0x00007380ff0b77ac */ /* 0x000e220008000800 */
[----:B------:R-:W-:Y:S01]  /*0070*/  BSSY.RECONVERGENT B0, `(.L_x_4) ;  /* 0x00000db000007945 */ /* 0x000fe20003800200 */
[----:B------:R-:W4:Y:S03]  /*0080*/  LDCU UR5, c[0x0][0x2f8] ;  /* 0x00005f00ff0577ac */ /* 0x000f260008000800 */
[----:B------:R-:W1:Y:S01]  /*0090*/  S2UR UR6, SR_CTAID.Y ;  /* 0x00000000000679c3 */ /* 0x000e620000002600 */
[----:B------:R-:W0:Y:S07]  /*00a0*/  LDCU.64 UR8, c[0x0][0x358] ;  /* 0x00006b00ff0877ac */ /* 0x000e2e0008000a00 */
[----:B------:R-:W1:Y:S08]  /*00b0*/  LDC R0, c[0x0][0x364] ;  /* 0x0000d900ff007b82 */ /* 0x000e700000000800 */
[----:B------:R-:W3:Y:S01]  /*00c0*/  S2UR UR4, SR_CTAID.X ;  /* 0x00000000000479c3 */ /* 0x000ee20000002500 */
[----:B----4-:R-:W-:-:S04]  /*00d0*/  IADD3 R6, P1, PT, R1, UR5, RZ ;  /* 0x0000000501067c10 */ /* 0x010fc8000ff3e0ff */
[----:B--2---:R-:W-:-:S03]  /*00e0*/  IADD3.X R7, PT, PT, RZ, UR10, RZ, P1, !PT ;  /* 0x0000000aff077c10 */ /* 0x004fc60008ffe4ff */
[----:B------:R-:W2:Y:S01]  /*00f0*/  S2UR UR7, SR_CgaCtaId ;  /* 0x00000000000779c3 */ /* 0x000ea20000008800 */
[----:B-1----:R-:W-:Y:S01]  /*0100*/  IMAD R0, R0, UR6, R5 ;  /* 0x0000000600007c24 */ /* 0x002fe2000f8e0205 */
[----:B------:R-:W-:-:S04]  /*0110*/  UMOV UR6, 0x400 ;  /* 0x0000040000067882 */ /* 0x000fc80000000000 */
[----:B------:R-:W-:Y:S01]  /*0120*/  ISETP.NE.AND P0, PT, R0, RZ, PT ;  /* 0x000000ff0000720c */ /* 0x000fe20003f05270 */
[----:B---3--:R-:W-:-:S05]  /*0130*/  IMAD R3, R3, UR4, R2 ;  /* 0x0000000403037c24 */ /* 0x008fca000f8e0202 */
[----:B0-----:R-:W-:Y:S01]  /*0140*/  ISETP.GE.U32.OR P0, PT, R3, UR11, P0 ;  /* 0x0000000b03007c0c */ /* 0x001fe20008706470 */
[----:B--2---:R-:W-:-:S06]  /*0150*/  ULEA UR4, UR7, UR6, 0x18 ;  /* 0x0000000607047291 */ /* 0x004fcc000f8ec0ff */
[----:B------:R-:W-:-:S06]  /*0160*/  LEA R2, R3, UR4, 0x2 ;  /* 0x0000000403027c11 */ /* 0x000fcc000f8e10ff */
[----:B------:R-:W-:Y:S05]  /*0170*/  @P0 BRA `(.L_x_5) ;  /* 0x0000000c00280947 */ /* 0x000fea0003800000 */
[----:B------:R-:W0:Y:S01]  /*0180*/  LDC R4, c[0x0][0x3a4] ;  /* 0x0000e900ff047b82 */ /* 0x000e220000000800 */
[----:B------:R-:W-:Y:S01]  /*0190*/  HFMA2 R27, -RZ, RZ, 0, 0 ;  /* 0x00000000ff1b7431 */ /* 0x000fe200000001ff */
[----:B0-----:R-:W-:-:S04]  /*01a0*/  IADD3 R5, PT, PT, -R4, UR11, RZ ;  /* 0x0000000b04057c10 */ /* 0x001fc8000fffe1ff */
[----:B------:R-:W-:-:S13]  /*01b0*/  ISETP.GE.AND P0, PT, R5, 0x1, PT ;  /* 0x000000010500780c */ /* 0x000fda0003f06270 */
[----:B------:R-:W-:Y:S05]  /*01c0*/  @!P0 BRA `(.L_x_6) ;  /* 0x0000000c00108947 */ /* 0x000fea0003800000 */
[----:B------:R-:W-:Y:S01]  /*01d0*/  IADD3 R8, PT, PT, R4, -UR11, RZ ;  /* 0x8000000b04087c10 */ /* 0x000fe2000fffe0ff */
[----:B------:R-:W-:Y:S01]  /*01e0*/  IMAD R9, R3, UR11, R4 ;  /* 0x0000000b03097c24 */ /* 0x000fe2000f8e0204 */
[----:B------:R-:W-:Y:S02]  /*01f0*/  LOP3.LUT R11, R5, 0xf, RZ, 0xc0, !PT ;  /* 0x0000000f050b7812 */ /* 0x000fe400078ec0ff */
[----:B------:R-:W-:Y:S02]  /*0200*/  ISETP.GT.U32.AND P1, PT, R8, -0x10, PT ;  /* 0xfffffff00800780c */ /* 0x000fe40003f24070 */
[----:B------:R-:W-:Y:S02]  /*0210*/  ISETP.NE.AND P0, PT, R11, RZ, PT ;  /* 0x000000ff0b00720c */ /* 0x000fe40003f05270 */
[----:B------:R-:W-:Y:S02]  /*0220*/  MOV R27, RZ ;  /* 0x000000ff001b7202 */ /* 0x000fe40000000f00 */
[----:B------:R-:W-:-:S07]  /*0230*/  MOV R10, RZ ;  /* 0x000000ff000a7202 */ /* 0x000fce0000000f00 */
[----:B------:R-:W-:Y:S05]  /*0240*/  @P1 BRA `(.L_x_7) ;  /* 0x0000000400641947 */ /* 0x000fea0003800000 */
[----:B------:R-:W-:Y:S01]  /*0250*/  HFMA2 R23, -RZ, RZ, 0, 0 ;  /* 0x00000000ff177431 */ /* 0x000fe200000001ff */
[----:B------:R-:W-:Y:S02]  /*0260*/  LOP3.LUT R10, R5, 0x7ffffff0, RZ, 0xc0, !PT ;  /* 0x7ffffff0050a7812 */ /* 0x000fe400078ec0ff */
[----:B------:R-:W-:-:S07]  /*0270*/  MOV R27, RZ ;  /* 0x000000ff001b7202 */ /* 0x000fce0000000f00 */
.L_x_8:
[----:B------:R-:W0:Y:S01]  /*0280*/  LDC.64 R12, c[0x0][0x380] ;  /* 0x0000e000ff0c7b82 */ /* 0x000e220000000a00 */
[----:B------:R-:W-:-:S04]  /*0290*/  IADD3 R25, PT, PT, R9, R23, RZ ;  /* 0x0000001709197210 */ /* 0x000fc80007ffe0ff */
[----:B------:R-:W-:-:S03]  /*02a0*/  IADD3 R17, PT, PT, R25, 0x1, RZ ;  /* 0x0000000119117810 */ /* 0x000fc60007ffe0ff */
[----:B------:R-:W1:Y:S01]  /*02b0*/  LDC.64 R14, c[0x0][0x388] ;  /* 0x0000e200ff0e7b82 */ /* 0x000e620000000a00 */
[C---:B------:R-:W-:Y:S01]  /*02c0*/  IADD3 R19, PT, PT, R25.reuse, 0x2, RZ ;  /* 0x0000000219137810 */ /* 0x040fe20007ffe0ff */
[----:B0-----:R-:W-:-:S04]  /*02d0*/  IMAD.WIDE.U32 R20, R25, 0x4, R12 ;  /* 0x0000000419147825 */ /* 0x001fc800078e000c */
[----:B------:R-:W-:Y:S02]  /*02e0*/  IMAD.WIDE.U32 R16, R17, 0x4, R12 ;  /* 0x0000000411107825 */ /* 0x000fe400078e000c */
[----:B------:R0:W2:Y:S02]  /*02f0*/  LDG.E R20, desc[UR8][R20.64] ;  /* 0x0000000814147981 */ /* 0x0000a4000c1e1900 */
[----:B-1----:R-:W-:Y:S02]  /*0300*/  IMAD.WIDE.U32 R14, R23, 0x4, R14 ;  /* 0x00000004170e7825 */ /* 0x002fe400078e000e */
[----:B------:R1:W3:Y:S02]  /*0310*/  LDG.E R16, desc[UR8][R16.64] ;  /* 0x0000000810107981 */ /* 0x0002e4000c1e1900 */
[----:B------:R-:W-:Y:S02]  /*0320*/  IMAD.WIDE.U32 R18, R19, 0x4, R12 ;  /* 0x0000000413127825 */ /* 0x000fe400078e000c */
[----:B------:R-:W2:Y:S04]  /*0330*/  LDG.E R22, desc[UR8][R14.64] ;  /* 0x000000080e167981 */ /* 0x000ea8000c1e1900 */
[----:B------:R-:W3:Y:S04]  /*0340*/  LDG.E R29, desc[UR8][R14.64+0x4] ;  /* 0x000004080e1d7981 */ /* 0x000ee8000c1e1900 */
[----:B------:R-:W4:Y:S04]  /*0350*/  LDG.E R18, desc[UR8][R18.64] ;  /* 0x0000000812127981 */ /* 0x000f28000c1e1900 */
[----:B------:R-:W4:Y:S01]  /*0360*/  LDG.E R8, desc[UR8][R14.64+0x8] ;  /* 0x000008080e087981 */ /* 0x000f22000c1e1900 */
[----:B------:R-:W-:-:S02]  /*0370*/  IADD3 R26, PT, PT, R25, 0x3, RZ ;  /* 0x00000003191a7810 */ /* 0x000fc40007ffe0ff */
[C---:B0-----:R-:W-:Y:S01]  /*0380*/  IADD3 R21, PT, PT, R25.reuse, 0x4, RZ ;  /* 0x0000000419157810 */ /* 0x041fe20007ffe0ff */
[----:B------:R-:W5:Y:S01]  /*0390*/  LDG.E R24, desc[UR8][R14.64+0x10] ;  /* 0x000010080e187981 */ /* 0x000f62000c1e1900 */
[----:B-1----:R-:W-:Y:S01]  /*03a0*/  IADD3 R17, PT, PT, R25, 0x5, RZ ;  /* 0x0000000519117810 */ /* 0x002fe20007ffe0ff */
[----:B--2---:R-:W-:Y:S01]  /*03b0*/  FFMA R22, R20, R22, R27 ;  /* 0x0000001614167223 */ /* 0x004fe2000000001b */
[----:B------:R-:W-:-:S04]  /*03c0*/  IMAD.WIDE.U32 R26, R26, 0x4, R12 ;  /* 0x000000041a1a7825 */ /* 0x000fc800078e000c */
[----:B---3--:R-:W-:Y:S01]  /*03d0*/  FFMA R22, R16, R29, R22 ;  /* 0x0000001d10167223 */ /* 0x008fe20000000016 */
[----:B------:R-:W-:Y:S01]  /*03e0*/  IMAD.WIDE.U32 R20, R21, 0x4, R12 ;  /* 0x0000000415147825 */ /* 0x000fe200078e000c */
[----:B------:R-:W2:Y:S01]  /*03f0*/  LDG.E R29, desc[UR8][R14.64+0xc] ;  /* 0x00000c080e1d7981 */ /* 0x000ea2000c1e1900 */
[----:B------:R-:W-:-:S03]  /*0400*/  IADD3 R16, PT, PT, R25, 0x6, RZ ;  /* 0x0000000619107810 */ /* 0x000fc60007ffe0ff */
[----:B------:R0:W2:Y:S01]  /*0410*/  LDG.E R26, desc[UR8][R26.64] ;  /* 0x000000081a1a7981 */ /* 0x0000a2000c1e1900 */
[----:B----4-:R-:W-:Y:S01]  /*0420*/  FFMA R28, R18, R8, R22 ;  /* 0x00000008121c7223 */ /* 0x010fe20000000016 */
[--C-:B------:R-:W-:Y:S02]  /*0430*/  IMAD.WIDE.U32 R18, R17, 0x4, R12.reuse ;  /* 0x0000000411127825 */ /* 0x100fe400078e000c */
[----:B------:R1:W5:Y:S02]  /*0440*/  LDG.E R20, desc[UR8][R20.64] ;  /* 0x0000000814147981 */ /* 0x000364000c1e1900 */
[----:B------:R-:W-:Y:S02]  /*0450*/  IMAD.WIDE.U32 R16, R16, 0x4, R12 ;  /* 0x0000000410107825 */ /* 0x000fe400078e000c */
[----:B------:R-:W3:Y:S04]  /*0460*/  LDG.E R8, desc[UR8][R14.64+0x14] ;  /* 0x000014080e087981 */ /* 0x000ee8000c1e1900 */
[----:B------:R-:W3:Y:S04]  /*0470*/  LDG.E R18, desc[UR8][R18.64] ;  /* 0x0000000812127981 */ /* 0x000ee8000c1e1900 */
[----:B------:R-:W4:Y:S04]  /*0480*/  LDG.E R16, desc[UR8][R16.64] ;  /* 0x0000000810107981 */ /* 0x000f28000c1e1900 */
[----:B------:R-:W4:Y:S01]  /*0490*/  LDG.E R22, desc[UR8][R14.64+0x18] ;  /* 0x000018080e167981 */ /* 0x000f22000c1e1900 */
[----:B0-----:R-:W-:-:S02]  /*04a0*/  IADD3 R27, PT, PT, R25, 0x7, RZ ;  /* 0x00000007191b7810 */ /* 0x001fc40007ffe0ff */
[----:B-1----:R-:W-:Y:S01]  /*04b0*/  IADD3 R21, PT, PT, R25, 0x8, RZ ;  /* 0x0000000819157810 */ /* 0x002fe20007ffe0ff */
[----:B--2---:R-:W-:Y:S02]  /*04c0*/  FFMA R29, R26, R29, R28 ;  /* 0x0000001d1a1d7223 */ /* 0x004fe4000000001c */
[----:B------:R-:W-:-:S04]  /*04d0*/  IMAD.WIDE.U32 R26, R27, 0x4, R12 ;  /* 0x000000041b1a7825 */ /* 0x000fc800078e000c */
[----:B-----5:R-:W-:Y:S01]  /*04e0*/  FFMA R29, R20, R24, R29 ;  /* 0x00000018141d7223 */ /* 0x020fe2000000001d */
[----:B------:R-:W-:Y:S01]  /*04f0*/  IMAD.WIDE.U32 R20, R21, 0x4, R12 ;  /* 0x0000000415147825 */ /* 0x000fe200078e000c */
[----:B------:R-:W2:Y:S04]  /*0500*/  LDG.E R24, desc[UR8][R14.64+0x20] ;  /* 0x000020080e187981 */ /* 0x000ea8000c1e1900 */
[----:B------:R0:W5:Y:S01]  /*0510*/  LDG.E R26, desc[UR8][R26.64] ;  /* 0x000000081a1a7981 */ /* 0x000162000c1e1900 */
[----:B---3--:R-:W-:Y:S01]  /*0520*/  FFMA R19, R18, R8, R29 ;  /* 0x0000000812137223 */ /* 0x008fe2000000001d */
[C---:B------:R-:W-:Y:S02]  /*0530*/  IADD3 R8, PT, PT, R25.reuse, 0x9, RZ ;  /* 0x0000000919087810 */ /* 0x040fe40007ffe0ff */
[----:B------:R-:W5:Y:S04]  /*0540*/  LDG.E R29, desc[UR8][R14.64+0x1c] ;  /* 0x00001c080e1d7981 */ /* 0x000f68000c1e1900 */
[----:B------:R1:W2:Y:S01]  /*0550*/  LDG.E R20, desc[UR8][R20.64] ;  /* 0x0000000814147981 */ /* 0x0002a2000c1e1900 */
[----:B----4-:R-:W-:Y:S01]  /*0560*/  FFMA R28, R16, R22, R19 ;  /* 0x00000016101c7223 */ /* 0x010fe20000000013 */
[----:B------:R-:W-:Y:S01]  /*0570*/  IADD3 R19, PT, PT, R25, 0xa, RZ ;  /* 0x0000000a19137810 */ /* 0x000fe20007ffe0ff */
[--C-:B------:R-:W-:Y:S01]  /*0580*/  IMAD.WIDE.U32 R16, R8, 0x4, R12.reuse ;  /* 0x0000000408107825 */ /* 0x100fe200078e000c */
[----:B------:R-:W3:Y:S03]  /*0590*/  LDG.E R22, desc[UR8][R14.64+0x24] ;  /* 0x000024080e167981 */ /* 0x000ee6000c1e1900 */
[----:B------:R-:W-:Y:S01]  /*05a0*/  IMAD.WIDE.U32 R18, R19, 0x4, R12 ;  /* 0x0000000413127825 */ /* 0x000fe200078e000c */
[----:B------:R-:W4:Y:S04]  /*05b0*/  LDG.E R8, desc[UR8][R14.64+0x28] ;  /* 0x000028080e087981 */ /* 0x000f28000c1e1900 */
[----:B------:R-:W3:Y:S04]  /*05c0*/  LDG.E R17, desc[UR8][R16.64] ;  /* 0x0000000810117981 */ /* 0x000ee8000c1e1900 */
[----:B------:R-:W4:Y:S01]  /*05d0*/  LDG.E R18, desc[UR8][R18.64] ;  /* 0x0000000812127981 */ /* 0x000f22000c1e1900 */
[----:B0-----:R-:W-:-:S02]  /*05e0*/  IADD3 R27, PT, PT, R25, 0xb, RZ ;  /* 0x0000000b191b7810 */ /* 0x001fc40007ffe0ff */
[----:B-1----:R-:W-:Y:S01]  /*05f0*/  IADD3 R21, PT, PT, R25, 0xc, RZ ;  /* 0x0000000c19157810 */ /* 0x002fe20007ffe0ff */
[----:B-----5:R-:W-:Y:S02]  /*0600*/  FFMA R29, R26, R29, R28 ;  /* 0x0000001d1a1d7223 */ /* 0x020fe4000000001c */
[----:B------:R-:W-:-:S04]  /*0610*/  IMAD.WIDE.U32 R26, R27, 0x4, R12 ;  /* 0x000000041b1a7825 */ /* 0x000fc800078e000c */
[----:B--2---:R-:W-:Y:S02]  /*0620*/  FFMA R20, R20, R24, R29 ;  /* 0x0000001814147223 */ /* 0x004fe4000000001d */
[----:B------:R-:W2:Y:S02]  /*0630*/  LDG.E R26, desc[UR8][R26.64] ;  /* 0x000000081a1a7981 */ /* 0x000ea4000c1e1900 */
[----:B---3--:R-:W-:Y:S01]  /*0640*/  FFMA R29, R17, R22, R20 ;  /* 0x00000016111d7223 */ /* 0x008fe20000000014 */
[----:B------:R-:W-:Y:S01]  /*0650*/  IADD3 R20, PT, PT, R25, 0xd, RZ ;  /* 0x0000000d19147810 */ /* 0x000fe20007ffe0ff */
[----:B------:R-:W-:Y:S01]  /*0660*/  IMAD.WIDE.U32 R16, R21, 0x4, R12 ;  /* 0x0000000415107825 */ /* 0x000fe200078e000c */
[----:B------:R-:W3:Y:S03]  /*0670*/  LDG.E R22, desc[UR8][R14.64+0x30] ;  /* 0x000030080e167981 */ /* 0x000ee6000c1e1900 */
[----:B----4-:R-:W-:Y:S01]  /*0680*/  FFMA R29, R18, R8, R29 ;  /* 0x00000008121d7223 */ /* 0x010fe2000000001d */
[C---:B------:R-:W-:Y:S01]  /*0690*/  IADD3 R21, PT, PT, R25.reuse, 0xe, RZ ;  /* 0x0000000e19157810 */ /* 0x040fe20007ffe0ff */
[----:B------:R-:W2:Y:S01]  /*06a0*/  LDG.E R8, desc[UR8][R14.64+0x2c] ;  /* 0x00002c080e087981 */ /* 0x000ea2000c1e1900 */
[----:B------:R-:W-:Y:S01]  /*06b0*/  IMAD.WIDE.U32 R18, R20, 0x4, R12 ;  /* 0x0000000414127825 */ /* 0x000fe200078e000c */
[----:B------:R-:W-:-:S02]  /*06c0*/  IADD3 R24, PT, PT, R25, 0xf, RZ ;  /* 0x0000000f19187810 */ /* 0x000fc40007ffe0ff */
[----:B------:R-:W3:Y:S01]  /*06d0*/  LDG.E R16, desc[UR8][R16.64] ;  /* 0x0000000810107981 */ /* 0x000ee2000c1e1900 */
[----:B------:R-:W-:-:S03]  /*06e0*/  IMAD.WIDE.U32 R20, R21, 0x4, R12 ;  /* 0x0000000415147825 */ /* 0x000fc600078e000c */
[----:B------:R-:W4:Y:S01]  /*06f0*/  LDG.E R18, desc[UR8][R18.64] ;  /* 0x0000000812127981 */ /* 0x000f22000c1e1900 */
[----:B------:R-:W-:-:S03]  /*0700*/  IMAD.WIDE.U32 R12, R24, 0x4, R12 ;  /* 0x00000004180c7825 */ /* 0x000fc600078e000c */
[----:B------:R-:W4:Y:S04]  /*0710*/  LDG.E R25, desc[UR8][R14.64+0x34] ;  /* 0x000034080e197981 */ /* 0x000f28000c1e1900 */
[----:B------:R-:W5:Y:S04]  /*0720*/  LDG.E R20, desc[UR8][R20.64] ;  /* 0x0000000814147981 */ /* 0x000f68000c1e1900 */
[----:B------:R-:W5:Y:S04]  /*0730*/  LDG.E R24, desc[UR8][R14.64+0x38] ;  /* 0x000038080e187981 */ /* 0x000f68000c1e1900 */
[----:B------:R-:W5:Y:S04]  /*0740*/  LDG.E R13, desc[UR8][R12.64] ;  /* 0x000000080c0d7981 */ /* 0x000f68000c1e1900 */
[----:B------:R-:W5:Y:S01]  /*0750*/  LDG.E R27, desc[UR8][R14.64+0x3c] ;  /* 0x00003c080e1b7981 */ /* 0x000f62000c1e1900 */
[----:B------:R-:W-:-:S05]  /*0760*/  VIADD R23, R23, 0x10 ;  /* 0x0000001017177836 */ /* 0x000fca0000000000 */
[----:B------:R-:W-:Y:S01]  /*0770*/  ISETP.NE.AND P1, PT, R23, R10, PT ;  /* 0x0000000a1700720c */ /* 0x000fe20003f25270 */
[----:B--2---:R-:W-:-:S04]  /*0780*/  FFMA R29, R26, R8, R29 ;  /* 0x000000081a1d7223 */ /* 0x004fc8000000001d */
[----:B---3--:R-:W-:-:S04]  /*0790*/  FFMA R29, R16, R22, R29 ;  /* 0x00000016101d7223 */ /* 0x008fc8000000001d */
[----:B----4-:R-:W-:-:S04]  /*07a0*/  FFMA R25, R18, R25, R29 ;  /* 0x0000001912197223 */ /* 0x010fc8000000001d */
[----:B-----5:R-:W-:-:S04]  /*07b0*/  FFMA R24, R20, R24, R25 ;  /* 0x0000001814187223 */ /* 0x020fc80000000019 */
[----:B------:R-:W-:Y:S01]  /*07c0*/  FFMA R27, R13, R27, R24 ;  /* 0x0000001b0d1b7223 */ /* 0x000fe20000000018 */
[----:B------:R-:W-:Y:S06]  /*07d0*/  @P1 BRA `(.L_x_8) ;  /* 0xfffffff800a81947 */ /* 0x000fec000383ffff */
.L_x_7:
[----:B------:R-:W-:Y:S05]  /*07e0*/  @!P0 BRA `(.L_x_6) ;  /* 0x0000000400888947 */ /* 0x000fea0003800000 */
[----:B------:R-:W-:Y:S02]  /*07f0*/  ISETP.GE.U32.AND P0, PT, R11, 0x8, PT ;  /* 0x000000080b00780c */ /* 0x000fe40003f06070 */
[----:B------:R-:W-:-:S04]  /*0800*/  LOP3.LUT R8, R5, 0x7, RZ, 0xc0, !PT ;  /* 0x0000000705087812 */ /* 0x000fc800078ec0ff */
[----:B------:R-:W-:-:S07]  /*0810*/  ISETP.NE.AND P1, PT, R8, RZ, PT ;  /* 0x000000ff0800720c */ /* 0x000fce0003f25270 */
[----:B------:R-:W-:Y:S06]  /*0820*/  @!P0 BRA `(.L_x_9) ;  /* 0x0000000000b08947 */ /* 0x000fec0003800000 */
[----:B------:R-:W0:Y:S01]  /*0830*/  LDC.64 R14, c[0x0][0x380] ;  /* 0x0000e000ff0e7b82 */ /* 0x000e220000000a00 */
[----:B------:R-:W-:-:S04]  /*0840*/  IADD3 R17, PT, PT, R9, R10, RZ ;  /* 0x0000000a09117210 */ /* 0x000fc80007ffe0ff */
[----:B------:R-:W-:-:S03]  /*0850*/  IADD3 R25, PT, PT, R17, 0x1, RZ ;  /* 0x0000000111197810 */ /* 0x000fc60007ffe0ff */
[----:B------:R-:W1:Y:S01]  /*0860*/  LDC.64 R28, c[0x0][0x388] ;  /* 0x0000e200ff1c7b82 */ /* 0x000e620000000a00 */
[----:B0-----:R-:W-:-:S04]  /*0870*/  IMAD.WIDE.U32 R22, R17, 0x4, R14 ;  /* 0x0000000411167825 */ /* 0x001fc800078e000e */
[----:B------:R-:W-:Y:S02]  /*0880*/  IMAD.WIDE.U32 R24, R25, 0x4, R14 ;  /* 0x0000000419187825 */ /* 0x000fe400078e000e */
[----:B------:R-:W2:Y:S02]  /*0890*/  LDG.E R22, desc[UR8][R22.64] ;  /* 0x0000000816167981 */ /* 0x000ea4000c1e1900 */
[----:B-1----:R-:W-:Y:S02]  /*08a0*/  IMAD.WIDE.U32 R28, R10, 0x4, R28 ;  /* 0x000000040a1c7825 */ /* 0x002fe400078e001c */
[----:B------:R-:W3:Y:S04]  /*08b0*/  LDG.E R24, desc[UR8][R24.64] ;  /* 0x0000000818187981 */ /* 0x000ee8000c1e1900 */
[----:B------:R-:W2:Y:S04]  /*08c0*/  LDG.E R11, desc[UR8][R28.64] ;  /* 0x000000081c0b7981 */ /* 0x000ea8000c1e1900 */
[----:B------:R-:W3:Y:S01]  /*08d0*/  LDG.E R13, desc[UR8][R28.64+0x4] ;  /* 0x000004081c0d7981 */ /* 0x000ee2000c1e1900 */
[----:B------:R-:W-:-:S02]  /*08e0*/  IADD3 R19, PT, PT, R17, 0x2, RZ ;  /* 0x0000000211137810 */ /* 0x000fc40007ffe0ff */
[C---:B------:R-:W-:Y:S01]  /*08f0*/  IADD3 R21, PT, PT, R17.reuse, 0x3, RZ ;  /* 0x0000000311157810 */ /* 0x040fe20007ffe0ff */
[----:B------:R-:W4:Y:S01]  /*0900*/  LDG.E R23, desc[UR8][R28.64+0xc] ;  /* 0x00000c081c177981 */ /* 0x000f22000c1e1900 */
[----:B------:R-:W-:Y:S01]  /*0910*/  IADD3 R16, PT, PT, R17, 0x4, RZ ;  /* 0x0000000411107810 */ /* 0x000fe20007ffe0ff */
[--C-:B------:R-:W-:Y:S02]  /*0920*/  IMAD.WIDE.U32 R18, R19, 0x4, R14.reuse ;  /* 0x0000000413127825 */ /* 0x100fe400078e000e */
[----:B------:R-:W5:Y:S02]  /*0930*/  LDG.E R25, desc[UR8][R28.64+0x14] ;  /* 0x000014081c197981 */ /* 0x000f64000c1e1900 */
[----:B------:R-:W-:Y:S02]  /*0940*/  IMAD.WIDE.U32 R20, R21, 0x4, R14 ;  /* 0x0000000415147825 */ /* 0x000fe400078e000e */
[----:B------:R-:W5:Y:S04]  /*0950*/  LDG.E R26, desc[UR8][R28.64+0x18] ;  /* 0x000018081c1a7981 */ /* 0x000f68000c1e1900 */
[----:B------:R-:W4:Y:S01]  /*0960*/  LDG.E R12, desc[UR8][R20.64] ;  /* 0x00000008140c7981 */ /* 0x000f22000c1e1900 */
[----:B--2---:R-:W-:-:S03]  /*0970*/  FFMA R27, R22, R11, R27 ;  /* 0x0000000b161b7223 */ /* 0x004fc6000000001b */
[----:B------:R0:W2:Y:S01]  /*0980*/  LDG.E R11, desc[UR8][R18.64] ;  /* 0x00000008120b7981 */ /* 0x0000a2000c1e1900 */
[----:B---3--:R-:W-:-:S03]  /*0990*/  FFMA R22, R24, R13, R27 ;  /* 0x0000000d18167223 */ /* 0x008fc6000000001b */
[----:B------:R-:W2:Y:S04]  /*09a0*/  LDG.E R13, desc[UR8][R28.64+0x8] ;  /* 0x000008081c0d7981 */ /* 0x000ea8000c1e1900 */
[----:B------:R-:W3:Y:S01]  /*09b0*/  LDG.E R24, desc[UR8][R28.64+0x10] ;  /* 0x000010081c187981 */ /* 0x000ee2000c1e1900 */
[--C-:B0-----:R-:W-:Y:S01]  /*09c0*/  IMAD.WIDE.U32 R18, R16, 0x4, R14.reuse ;  /* 0x0000000410127825 */ /* 0x101fe200078e000e */
[C---:B------:R-:W-:Y:S02]  /*09d0*/  IADD3 R16, PT, PT, R17.reuse, 0x5, RZ ;  /* 0x0000000511107810 */ /* 0x040fe40007ffe0ff */
[----:B------:R-:W5:Y:S03]  /*09e0*/  LDG.E R27, desc[UR8][R28.64+0x1c] ;  /* 0x00001c081c1b7981 */ /* 0x000f66000c1e1900 */
[--C-:B------:R-:W-:Y:S01]  /*09f0*/  IMAD.WIDE.U32 R20, R16, 0x4, R14.reuse ;  /* 0x0000000410147825 */ /* 0x100fe200078e000e */
[C---:B------:R-:W-:Y:S01]  /*0a00*/  IADD3 R16, PT, PT, R17.reuse, 0x6, RZ ;  /* 0x0000000611107810 */ /* 0x040fe20007ffe0ff */
[----:B------:R-:W3:Y:S04]  /*0a10*/  LDG.E R19, desc[UR8][R18.64] ;  /* 0x0000000812137981 */ /* 0x000ee8000c1e1900 */
[----:B------:R0:W5:Y:S02]  /*0a20*/  LDG.E R20, desc[UR8][R20.64] ;  /* 0x0000000814147981 */ /* 0x000164000c1e1900 */
[----:B0-----:R-:W-:Y:S01]  /*0a30*/  IADD3 R21, PT, PT, R17, 0x7, RZ ;  /* 0x0000000711157810 */ /* 0x001fe20007ffe0ff */
[----:B------:R-:W-:-:S04]  /*0a40*/  IMAD.WIDE.U32 R16, R16, 0x4, R14 ;  /* 0x0000000410107825 */ /* 0x000fc800078e000e */
[----:B------:R-:W-:Y:S02]  /*0a50*/  IMAD.WIDE.U32 R14, R21, 0x4, R14 ;  /* 0x00000004150e7825 */ /* 0x000fe400078e000e */
[----:B------:R-:W5:Y:S04]  /*0a60*/  LDG.E R16, desc[UR8][R16.64] ;  /* 0x0000000810107981 */ /* 0x000f68000c1e1900 */
[----:B------:R-:W5:Y:S01]  /*0a70*/  LDG.E R15, desc[UR8][R14.64] ;  /* 0x000000080e0f7981 */ /* 0x000f62000c1e1900 */
[----:B------:R-:W-:Y:S01]  /*0a80*/  IADD3 R10, PT, PT, R10, 0x8, RZ ;  /* 0x000000080a0a7810 */ /* 0x000fe20007ffe0ff */
[----:B--2---:R-:W-:-:S04]  /*0a90*/  FFMA R11, R11, R13, R22 ;  /* 0x0000000d0b0b7223 */ /* 0x004fc80000000016 */
[----:B----4-:R-:W-:-:S04]  /*0aa0*/  FFMA R12, R12, R23, R11 ;  /* 0x000000170c0c7223 */ /* 0x010fc8000000000b */
[----:B---3--:R-:W-:-:S04]  /*0ab0*/  FFMA R19, R19, R24, R12 ;  /* 0x0000001813137223 */ /* 0x008fc8000000000c */
[----:B-----5:R-:W-:-:S04]  /*0ac0*/  FFMA R19, R20, R25, R19 ;  /* 0x0000001914137223 */ /* 0x020fc80000000013 */
[----:B------:R-:W-:-:S04]  /*0ad0*/  FFMA R26, R16, R26, R19 ;  /* 0x0000001a101a7223 */ /* 0x000fc80000000013 */
[----:B------:R-:W-:-:S07]  /*0ae0*/  FFMA R27, R15, R27, R26 ;  /* 0x0000001b0f1b7223 */ /* 0x000fce000000001a */
.L_x_9:
[----:B------:R-:W-:Y:S05]  /*0af0*/  @!P1 BRA `(.L_x_6) ;  /* 0x0000000000c49947 */ /* 0x000fea0003800000 */
[----:B------:R-:W-:Y:S02]  /*0b00*/  ISETP.GE.U32.AND P0, PT, R8, 0x4, PT ;  /* 0x000000040800780c */ /* 0x000fe40003f06070 */
[----:B------:R-:W-:-:S04]  /*0b10*/  LOP3.LUT R5, R5, 0x3, RZ, 0xc0, !PT ;  /* 0x0000000305057812 */ /* 0x000fc800078ec0ff */
[----:B------:R-:W-:-:S07]  /*0b20*/  ISETP.NE.AND P1, PT, R5, RZ, PT ;  /* 0x000000ff0500720c */ /* 0x000fce0003f25270 */
[----:B------:R-:W-:Y:S06]  /*0b30*/  @!P0 BRA `(.L_x_10) ;  /* 0x0000000000608947 */ /* 0x000fec0003800000 */
[----:B------:R-:W0:Y:S01]  /*0b40*/  LDC.64 R12, c[0x0][0x380] ;  /* 0x0000e000ff0c7b82 */ /* 0x000e220000000a00 */
[----:B------:R-:W-:-:S04]  /*0b50*/  IADD3 R17, PT, PT, R9, R10, RZ ;  /* 0x0000000a09117210 */ /* 0x000fc80007ffe0ff */
[C---:B------:R-:W-:Y:S02]  /*0b60*/  IADD3 R11, PT, PT, R17.reuse, 0x1, RZ ;  /* 0x00000001110b7810 */ /* 0x040fe40007ffe0ff */
[C---:B------:R-:W-:Y:S01]  /*0b70*/  IADD3 R21, PT, PT, R17.reuse, 0x2, RZ ;  /* 0x0000000211157810 */ /* 0x040fe20007ffe0ff */
[----:B------:R-:W1:Y:S01]  /*0b80*/  LDC.64 R14, c[0x0][0x388] ;  /* 0x0000e200ff0e7b82 */ /* 0x000e620000000a00 */
[C---:B------:R-:W-:Y:S02]  /*0b90*/  VIADD R23, R17.reuse, 0x3 ;  /* 0x0000000311177836 */ /* 0x040fe40000000000 */
[----:B0-----:R-:W-:-:S04]  /*0ba0*/  IMAD.WIDE.U32 R18, R17, 0x4, R12 ;  /* 0x0000000411127825 */ /* 0x001fc800078e000c */
[----:B-1----:R-:W-:Y:S02]  /*0bb0*/  IMAD.WIDE.U32 R8, R10, 0x4, R14 ;  /* 0x000000040a087825 */ /* 0x002fe400078e000e */
[----:B------:R-:W2:Y:S02]  /*0bc0*/  LDG.E R18, desc[UR8][R18.64] ;  /* 0x0000000812127981 */ /* 0x000ea4000c1e1900 */
[--C-:B------:R-:W-:Y:S02]  /*0bd0*/  IMAD.WIDE.U32 R14, R11, 0x4, R12.reuse ;  /* 0x000000040b0e7825 */ /* 0x100fe400078e000c */
[----:B------:R-:W3:Y:S04]  /*0be0*/  LDG.E R20, desc[UR8][R8.64+0x4] ;  /* 0x0000040808147981 */ /* 0x000ee8000c1e1900 */
[----:B------:R-:W2:Y:S01]  /*0bf0*/  LDG.E R11, desc[UR8][R8.64] ;  /* 0x00000008080b7981 */ /* 0x000ea2000c1e1900 */
[----:B------:R-:W-:-:S03]  /*0c00*/  IMAD.WIDE.U32 R16, R21, 0x4, R12 ;  /* 0x0000000415107825 */ /* 0x000fc600078e000c */
[----:B------:R-:W3:Y:S01]  /*0c10*/  LDG.E R14, desc[UR8][R14.64] ;  /* 0x000000080e0e7981 */ /* 0x000ee2000c1e1900 */
[----:B------:R-:W-:-:S03]  /*0c20*/  IMAD.WIDE.U32 R12, R23, 0x4, R12 ;  /* 0x00000004170c7825 */ /* 0x000fc600078e000c */
[----:B------:R-:W4:Y:S04]  /*0c30*/  LDG.E R16, desc[UR8][R16.64] ;  /* 0x0000000810107981 */ /* 0x000f28000c1e1900 */
[----:B------:R-:W4:Y:S04]  /*0c40*/  LDG.E R21, desc[UR8][R8.64+0x8] ;  /* 0x0000080808157981 */ /* 0x000f28000c1e1900 */
[----:B------:R-:W5:Y:S04]  /*0c50*/  LDG.E R12, desc[UR8][R12.64] ;  /* 0x000000080c0c7981 */ /* 0x000f68000c1e1900 */
[----:B------:R-:W5:Y:S01]  /*0c60*/  LDG.E R22, desc[UR8][R8.64+0xc] ;  /* 0x00000c0808167981 */ /* 0x000f62000c1e1900 */
[----:B------:R-:W-:Y:S01]  /*0c70*/  IADD3 R10, PT, PT, R10, 0x4, RZ ;  /* 0x000000040a0a7810 */ /* 0x000fe20007ffe0ff */
[----:B--2---:R-:W-:-:S04]  /*0c80*/  FFMA R11, R18, R11, R27 ;  /* 0x0000000b120b7223 */ /* 0x004fc8000000001b */
[----:B---3--:R-:W-:-:S04]  /*0c90*/  FFMA R11, R14, R20, R11 ;  /* 0x000000140e0b7223 */ /* 0x008fc8000000000b */
[----:B----4-:R-:W-:-:S04]  /*0ca0*/  FFMA R11, R16, R21, R11 ;  /* 0x00000015100b7223 */ /* 0x010fc8000000000b */
[----:B-----5:R-:W-:-:S07]  /*0cb0*/  FFMA R27, R12, R22, R11 ;  /* 0x000000160c1b7223 */ /* 0x020fce000000000b */
.L_x_10:
[----:B------:R-:W-:Y:S05]  /*0cc0*/  @!P1 BRA `(.L_x_6) ;  /* 0x0000000000509947 */ /* 0x000fea0003800000 */
[----:B------:R-:W0:Y:S01]  /*0cd0*/  LDC.64 R12, c[0x0][0x388] ;  /* 0x0000e200ff0c7b82 */ /* 0x000e220000000a00 */
[----:B------:R-:W-:-:S07]  /*0ce0*/  IADD3 R4, PT, PT, R10, R4, RZ ;  /* 0x000000040a047210 */ /* 0x000fce0007ffe0ff */
[----:B------:R-:W1:Y:S01]  /*0cf0*/  LDC.64 R8, c[0x0][0x380] ;  /* 0x0000e000ff087b82 */ /* 0x000e620000000a00 */
[----:B0-----:R-:W-:-:S03]  /*0d00*/  IMAD.WIDE.U32 R12, R10, 0x4, R12 ;  /* 0x000000040a0c7825 */ /* 0x001fc600078e000c */
[----:B------:R-:W-:Y:S02]  /*0d10*/  MOV R14, R12 ;  /* 0x0000000c000e7202 */ /* 0x000fe40000000f00 */
[----:B------:R-:W-:Y:S01]  /*0d20*/  MOV R15, R13 ;  /* 0x0000000d000f7202 */ /* 0x000fe20000000f00 */
[----:B------:R-:W-:Y:S01]  /*0d30*/  IMAD R13, R3, UR11, R4 ;  /* 0x0000000b030d7c24 */ /* 0x000fe2000f8e0204 */
[----:B------:R-:W-:-:S07]  /*0d40*/  IADD3 R12, PT, PT, -R5, RZ, RZ ;  /* 0x000000ff050c7210 */ /* 0x000fce0007ffe1ff */
.L_x_11:
[----:B-1----:R-:W-:Y:S01]  /*0d50*/  IMAD.WIDE.U32 R4, R13, 0x4, R8 ;  /* 0x000000040d047825 */ /* 0x002fe200078e0008 */
[----:B------:R-:W-:Y:S02]  /*0d60*/  MOV R10, R14 ;  /* 0x0000000e000a7202 */ /* 0x000fe40000000f00 */
[----:B------:R-:W-:-:S03]  /*0d70*/  MOV R11, R15 ;  /* 0x0000000f000b7202 */ /* 0x000fc60000000f00 */
[----:B------:R-:W2:Y:S04]  /*0d80*/  LDG.E R4, desc[UR8][R4.64] ;  /* 0x0000000804047981 */ /* 0x000ea8000c1e1900 */
[----:B------:R-:W2:Y:S01]  /*0d90*/  LDG.E R10, desc[UR8][R10.64] ;  /* 0x000000080a0a7981 */ /* 0x000ea2000c1e1900 */
[----:B------:R-:W-:Y:S02]  /*0da0*/  IADD3 R12, PT, PT, R12, 0x1, RZ ;  /* 0x000000010c0c7810 */ /* 0x000fe40007ffe0ff */
[----:B------:R-:W-:Y:S02]  /*0db0*/  IADD3 R14, P1, PT, R14, 0x4, RZ ;  /* 0x000000040e0e7810 */ /* 0x000fe40007f3e0ff */
[----:B------:R-:W-:Y:S02]  /*0dc0*/  ISETP.NE.AND P0, PT, R12, RZ, PT ;  /* 0x000000ff0c00720c */ /* 0x000fe40003f05270 */
[----:B------:R-:W-:-:S02]  /*0dd0*/  IADD3 R13, PT, PT, R13, 0x1, RZ ;  /* 0x000000010d0d7810 */ /* 0x000fc40007ffe0ff */
[----:B------:R-:W-:Y:S01]  /*0de0*/  IADD3.X R15, PT, PT, RZ, R15, RZ, P1, !PT ;  /* 0x0000000fff0f7210 */ /* 0x000fe20000ffe4ff */
[----:B--2---:R-:W-:-:S08]  /*0df0*/  FFMA R27, R4, R10, R27 ;  /* 0x0000000a041b7223 */ /* 0x004fd0000000001b */
[----:B------:R-:W-:Y:S05]  /*0e00*/  @P0 BRA `(.L_x_11) ;  /* 0xfffffffc00d00947 */ /* 0x000fea000383ffff */
.L_x_6:
[----:B------:R0:W-:Y:S02]  /*0e10*/  STS [R2], R27 ;  /* 0x0000001b02007388 */ /* 0x0001e40000000800 */
.L_x_5:
[----:B------:R-:W-:Y:S05]  /*0e20*/  BSYNC.RECONVERGENT B0 ;  /* 0x0000000000007941 */ /* 0x000fea0003800200 */
.L_x_4:
[----:B------:R-:W1:Y:S02]  /*0e30*/  LDCU UR4, c[0x0][0x3a4] ;  /* 0x00007480ff0477ac */ /* 0x000e640008000800 */
[----:B-1----:R-:W-:Y:S01]  /*0e40*/  UIADD3 UR5, UPT, UPT, UR11, -UR4, URZ ;  /* 0x800000040b057290 */ /* 0x002fe2000fffe0ff */
[----:B------:R-:W-:Y:S05]  /*0e50*/  BAR.SYNC.DEFER_BLOCKING 0x0 ;  /* 0x0000000000007b1d */ /* 0x000fea0000010000 */
[----:B------:R-:W-:-:S04]  /*0e60*/  ISETP.GE.U32.AND P0, PT, R0, UR5, PT ;  /* 0x0000000500007c0c */ /* 0x000fc8000bf06070 */
[----:B------:R-:W-:-:S13]  /*0e70*/  ISETP.NE.OR P1, PT, R3, RZ, P0 ;  /* 0x000000ff0300720c */ /* 0x000fda0000725670 */
[----:B------:R-:W1:Y:S08]  /*0e80*/  @!P1 LDC.64 R4, c[0x0][0x388] ;  /* 0x0000e200ff049b82 */ /* 0x000e700000000a00 */
[----:B------:R-:W2:Y:S01]  /*0e90*/  @!P1 LDC R11, c[0x0][0x398] ;  /* 0x0000e600ff0b9b82 */ /* 0x000ea20000000800 */
[----:B-1----:R-:W-:-:S06]  /*0ea0*/  @!P1 IMAD.WIDE.U32 R4, R0, 0x4, R4 ;  /* 0x0000000400049825 */ /* 0x002fcc00078e0004 */
[----:B------:R-:W2:Y:S01]  /*0eb0*/  @!P1 LDG.E R4, desc[UR8][R4.64] ;  /* 0x0000000804049981 */ /* 0x000ea2000c1e1900 */
[----:B------:R-:W-:Y:S01]  /*0ec0*/  UIADD3 UR4, UPT, UPT, UR6, 0x14c, URZ ;  /* 0x0000014c06047890 */ /* 0x000fe2000fffe0ff */
[----:B------:R-:W-:-:S03]  /*0ed0*/  ISETP.GE.U32.OR P0, PT, R3, UR11, P0 ;  /* 0x0000000b03007c0c */ /* 0x000fc60008706470 */
[----:B------:R-:W-:-:S06]  /*0ee0*/  ULEA UR4, UR7, UR4, 0x18 ;  /* 0x0000000407047291 */ /* 0x000fcc000f8ec0ff */
[----:B------:R-:W-:Y:S01]  /*0ef0*/  LEA R9, R0, UR4, 0x2 ;  /* 0x0000000400097c11 */ /* 0x000fe2000f8e10ff */
[----:B--2---:R-:W-:-:S05]  /*0f00*/  @!P1 FMUL R8, R4, R11 ;  /* 0x0000000b04089220 */ /* 0x004fca0000400000 */
[----:B------:R1:W-:Y:S01]  /*0f10*/  @!P1 STS [R9], R8 ;  /* 0x0000000809009388 */ /* 0x0003e20000000800 */
[----:B------:R-:W-:Y:S06]  /*0f20*/  BAR.SYNC.DEFER_BLOCKING 0x0 ;  /* 0x0000000000007b1d */ /* 0x000fec0000010000 */
[----:B------:R-:W-:Y:S05]  /*0f30*/  @P0 EXIT ;  /* 0x000000000000094d */ /* 0x000fea0003800000 */
[----:B-1----:R0:W-:Y:S01]  /*0f40*/  LDS R8, [R2] ;  /* 0x0000000002087984 */ /* 0x0021e20000000800 */
[----:B------:R-:W1:Y:S01]  /*0f50*/  LDC.64 R10, c[0x0][0x390] ;  /* 0x0000e400ff0a7b82 */ /* 0x000e620000000a00 */
[----:B------:R-:W-:Y:S01]  /*0f60*/  IMAD R3, R3, UR5, R0 ;  /* 0x0000000503037c24 */ /* 0x000fe2000f8e0200 */
[----:B------:R-:W-:Y:S01]  /*0f70*/  MOV R0, 0x8 ;  /* 0x0000000800007802 */ /* 0x000fe20000000f00 */
[----:B------:R-:W2:Y:S01]  /*0f80*/  LDS R9, [R9] ;  /* 0x0000000009097984 */ /* 0x000ea20000000800 */
[----:B------:R-:W3:Y:S02]  /*0f90*/  LDCU.64 UR4, c[0x4][URZ] ;  /* 0x01000000ff0477ac */ /* 0x000ee40008000a00 */
[----:B---3--:R-:W-:Y:S01]  /*0fa0*/  MOV R4, UR4 ;  /* 0x0000000400047c02 */ /* 0x008fe20008000f00 */
[----:B-1----:R-:W-:Y:S01]  /*0fb0*/  IMAD.WIDE.U32 R10, R3, 0x4, R10 ;  /* 0x00000004030a7825 */ /* 0x002fe200078e000a */
[----:B------:R-:W-:Y:S01]  /*0fc0*/  MOV R5, UR5 ;  /* 0x0000000500057c02 */ /* 0x000fe20008000f00 */
[----:B0-----:R0:W1:Y:S02]  /*0fd0*/  LDC.64 R2, c[0x4][R0] ;  /* 0x0100000000027b82 */ /* 0x0010640000000a00 */
[----:B--2---:R-:W-:-:S04]  /*0fe0*/  FMUL R8, R8, R9 ;  /* 0x0000000908087220 */ /* 0x004fc80000400000 */
[----:B------:R-:W2:Y:S01]  /*0ff0*/  F2F.F64.F32 R12, R8 ;  /* 0x00000008000c7310 */ /* 0x000ea20000201800 */
[----:B------:R0:W-:Y:S04]  /*1000*/  STG.E desc[UR8][R10.64], R8 ;  /* 0x000000080a007986 */ /* 0x0001e8000c101908 */
[----:B--2---:R0:W-:Y:S02]  /*1010*/  STL.64 [R1], R12 ;  /* 0x0000000c01007387 */ /* 0x0041e40000100a00 */
[----:B------:R-:W-:-:S07]  /*1020*/  LEPC R20, `(.L_x_12) ;  /* 0x000000001014794e */ /* 0x000fce0000000000 */
[----:B01----:R-:W-:Y:S05]  /*1030*/  CALL.ABS.NOINC R2 ;  /* 0x0000000002007343 */ /* 0x003fea0003c00000 */
.L_x_12:
[----:B------:R-:W-:Y:S05]  /*1040*/  EXIT ;  /* 0x000000000000794d */ /* 0x000fea0003800000 */
.L_x_13:
        /* <DEDUP_REMOVED lines=11> */
.L_x_93:


//--------------------- .text._Z1uPfS_S_iiiii     --------------------------
	.section	.text._Z1uPfS_S_iiiii,"ax",@progbits
	.align	128
        .global         _Z1uPfS_S_iiiii
        .type           _Z1uPfS_S_iiiii,@function
        .size           _Z1uPfS_S_iiiii,(.L_x_94 - _Z1uPfS_S_iiiii)
        .other          _Z1uPfS_S_iiiii,@"STO_CUDA_ENTRY STV_DEFAULT"
_Z1uPfS_S_iiiii:
.text._Z1uPfS_S_iiiii:
[----:B------:R-:W-:Y:S01]  /*0000*/  LDC R1, c[0x0][0x37c] ;  /* 0x0000df00ff017b82 */ /* 0x000fe20000000800 */
[----:B------:R-:W0:Y:S07]  /*0010*/  S2R R3, SR_TID.X ;  /* 0x0000000000037919 */ /* 0x000e2e0000002100 */
[----:B------:R-:W0:Y:S01]  /*0020*/  S2UR UR4, SR_CTAID.X ;  /* 0x00000000000479c3 */ /* 0x000e220000002500 */
[----:B------:R-:W1:Y:S07]  /*0030*/  LDCU UR5, c[0x0][0x398] ;  /* 0x00007300ff0577ac */ /* 0x000e6e0008000800 */
[----:B------:R-:W0:Y:S02]  /*0040*/  LDC R0, c[0x0][0x360] ;  /* 0x0000d800ff007b82 */ /* 0x000e240000000800 */
[----:B0-----:R-:W-:-:S05]  /*0050*/  IMAD R0, R0, UR4, R3 ;  /* 0x0000000400007c24 */ /* 0x001fca000f8e0203 */
[----:B-1----:R-:W-:-:S13]  /*0060*/  ISETP.GE.U32.AND P0, PT, R0, UR5, PT ;  /* 0x0000000500007c0c */ /* 0x002fda000bf06070 */
[----:B------:R-:W-:Y:S05]  /*0070*/  @P0 EXIT ;  /* 0x000000000000094d */ /* 0x000fea0003800000 */
[----:B------:R-:W0:Y:S01]  /*0080*/  LDC R3, c[0x0][0x3a8] ;  /* 0x0000ea00ff037b82 */ /* 0x000e220000000800 */
[----:B------:R-:W0:Y:S01]  /*0090*/  LDCU UR6, c[0x0][0x39c] ;  /* 0x00007380ff0677ac */ /* 0x000e220008000800 */
[----:B------:R-:W-:Y:S01]  /*00a0*/  HFMA2 R11, -RZ, RZ, 0, 0 ;  /* 0x00000000ff0b7431 */ /* 0x000fe200000001ff */
[----:B------:R-:W1:Y:S01]  /*00b0*/  LDCU.64 UR4, c[0x0][0x358] ;  /* 0x00006b00ff0477ac */ /* 0x000e620008000a00 */
[----:B0-----:R-:W-:-:S04]  /*00c0*/  IADD3 R2, PT, PT, -R3, UR6, RZ ;  /* 0x0000000603027c10 */ /* 0x001fc8000fffe1ff */
[----:B------:R-:W-:-:S13]  /*00d0*/  ISETP.GE.AND P0, PT, R2, 0x1, PT ;  /* 0x000000010200780c */ /* 0x000fda0003f06270 */
[----:B-1----:R-:W-:Y:S05]  /*00e0*/  @!P0 BRA `(.L_x_14) ;  /* 0x0000000c00888947 */ /* 0x002fea0003800000 */
        /* <DEDUP_REMOVED lines=8> */
[----:B------:R-:W-:Y:S01]  /*0170*/  LOP3.LUT R7, R2, 0x7ffffff0, RZ, 0xc0, !PT ;  /* 0x7ffffff002077812 */ /* 0x000fe200078ec0ff */
[----:B------:R-:W-:Y:S01]  /*0180*/  HFMA2 R9, -RZ, RZ, 0, 0 ;  /* 0x00000000ff097431 */ /* 0x000fe200000001ff */
[----:B------:R-:W-:Y:S02]  /*0190*/  IADD3 R4, PT, PT, R6, 0x7, RZ ;  /* 0x0000000706047810 */ /* 0x000fe40007ffe0ff */
[----:B------:R-:W-:Y:S02]  /*01a0*/  MOV R11, RZ ;  /* 0x000000ff000b7202 */ /* 0x000fe40000000f00 */
[----:B------:R-:W-:-:S07]  /*01b0*/  IADD3 R8, PT, PT, -R7, RZ, RZ ;  /* 0x000000ff07087210 */ /* 0x000fce0007ffe1ff */
.L_x_16:
[----:B------:R-:W0:Y:S01]  /*01c0*/  LDC.64 R12, c[0x0][0x380] ;  /* 0x0000e000ff0c7b82 */ /* 0x000e220000000a00 */
[C---:B------:R-:W-:Y:S02]  /*01d0*/  IADD3 R17, PT, PT, R4.reuse, -0x7, RZ ;  /* 0xfffffff904117810 */ /* 0x040fe40007ffe0ff */
[----:B------:R-:W-:-:S05]  /*01e0*/  IADD3 R29, PT, PT, R4, -0x6, RZ ;  /* 0xfffffffa041d7810 */ /* 0x000fca0007ffe0ff */
[----:B------:R-:W1:Y:S08]  /*01f0*/  LDC.64 R14, c[0x0][0x388] ;  /* 0x0000e200ff0e7b82 */ /* 0x000e700000000a00 */
[----:B------:R-:W2:Y:S01]  /*0200*/  LDC R18, c[0x0][0x3a4] ;  /* 0x0000e900ff127b82 */ /* 0x000ea20000000800 */
[----:B0-----:R-:W-:Y:S01]  /*0210*/  IMAD.WIDE.U32 R16, R17, 0x4, R12 ;  /* 0x0000000411107825 */ /* 0x001fe200078e000c */
[----:B------:R-:W-:-:S03]  /*0220*/  IADD3 R21, PT, PT, R4, -0x5, RZ ;  /* 0xfffffffb04157810 */ /* 0x000fc60007ffe0ff */
[----:B------:R-:W-:Y:S02]  /*0230*/  IMAD.WIDE.U32 R28, R29, 0x4, R12 ;  /* 0x000000041d1c7825 */ /* 0x000fe400078e000c */
[----:B------:R-:W3:Y:S02]  /*0240*/  LDG.E R16, desc[UR4][R16.64] ;  /* 0x0000000410107981 */ /* 0x000ee4000c1e1900 */
[----:B-1----:R-:W-:Y:S02]  /*0250*/  IMAD.WIDE R14, R9, 0x4, R14 ;  /* 0x00000004090e7825 */ /* 0x002fe400078e020e */
[----:B------:R-:W4:Y:S02]  /*0260*/  LDG.E R10, desc[UR4][R28.64] ;  /* 0x000000041c0a7981 */ /* 0x000f24000c1e1900 */
[----:B--2---:R-:W-:Y:S02]  /*0270*/  IMAD.WIDE R22, R18, 0x4, R14 ;  /* 0x0000000412167825 */ /* 0x004fe400078e020e */
[----:B------:R-:W3:Y:S01]  /*0280*/  LDG.E R17, desc[UR4][R14.64] ;  /* 0x000000040e117981 */ /* 0x000ee2000c1e1900 */
[----:B------:R-:W-:Y:S01]  /*0290*/  IADD3 R25, PT, PT, R4, -0x4, RZ ;  /* 0xfffffffc04197810 */ /* 0x000fe20007ffe0ff */
[----:B------:R-:W-:-:S02]  /*02a0*/  IMAD.WIDE.U32 R20, R21, 0x4, R12 ;  /* 0x0000000415147825 */ /* 0x000fc400078e000c */
[----:B------:R0:W4:Y:S01]  /*02b0*/  LDG.E R27, desc[UR4][R22.64] ;  /* 0x00000004161b7981 */ /* 0x000122000c1e1900 */
[----:B------:R-:W-:Y:S01]  /*02c0*/  IADD3 R19, PT, PT, R4, -0x3, RZ ;  /* 0xfffffffd04137810 */ /* 0x000fe20007ffe0ff */
[----:B------:R-:W-:Y:S02]  /*02d0*/  IMAD.WIDE.U32 R24, R25, 0x4, R12 ;  /* 0x0000000419187825 */ /* 0x000fe400078e000c */
[----:B------:R-:W2:Y:S04]  /*02e0*/  LDG.E R21, desc[UR4][R20.64] ;  /* 0x0000000414157981 */ /* 0x000ea8000c1e1900 */
[----:B------:R-:W5:Y:S01]  /*02f0*/  LDG.E R25, desc[UR4][R24.64] ;  /* 0x0000000418197981 */ /* 0x000f62000c1e1900 */
[----:B0-----:R-:W-:-:S05]  /*0300*/  IMAD.WIDE R22, R18, 0x4, R22 ;  /* 0x0000000412167825 */ /* 0x001fca00078e0216 */
[----:B------:R0:W2:Y:S01]  /*0310*/  LDG.E R29, desc[UR4][R22.64] ;  /* 0x00000004161d7981 */ /* 0x0000a2000c1e1900 */
[----:B------:R-:W-:-:S05]  /*0320*/  IMAD.WIDE R14, R18, 0x4, R22 ;  /* 0x00000004120e7825 */ /* 0x000fca00078e0216 */
[----:B------:R1:W5:Y:S01]  /*0330*/  LDG.E R28, desc[UR4][R14.64] ;  /* 0x000000040e1c7981 */ /* 0x000362000c1e1900 */
[----:B0-----:R-:W-:-:S05]  /*0340*/  IMAD.WIDE.U32 R22, R19, 0x4, R12 ;  /* 0x0000000413167825 */ /* 0x001fca00078e000c */
[----:B------:R4:W5:Y:S01]  /*0350*/  LDG.E R19, desc[UR4][R22.64] ;  /* 0x0000000416137981 */ /* 0x000962000c1e1900 */
[----:B-1----:R-:W-:-:S05]  /*0360*/  IMAD.WIDE R14, R18, 0x4, R14 ;  /* 0x00000004120e7825 */ /* 0x002fca00078e020e */
[----:B------:R0:W5:Y:S01]  /*0370*/  LDG.E R24, desc[UR4][R14.64] ;  /* 0x000000040e187981 */ /* 0x000162000c1e1900 */
[----:B---3--:R-:W-:Y:S01]  /*0380*/  FFMA R17, R16, R17, R11 ;  /* 0x0000001110117223 */ /* 0x008fe2000000000b */
[----:B------:R-:W-:-:S03]  /*0390*/  IADD3 R11, PT, PT, R4, -0x2, RZ ;  /* 0xfffffffe040b7810 */ /* 0x000fc60007ffe0ff */
[----:B----4-:R-:W-:Y:S02]  /*03a0*/  FFMA R22, R10, R27, R17 ;  /* 0x0000001b0a167223 */ /* 0x010fe40000000011 */
[----:B------:R-:W-:Y:S01]  /*03b0*/  IMAD.WIDE.U32 R16, R11, 0x4, R12 ;  /* 0x000000040b107825 */ /* 0x000fe200078e000c */
[----:B------:R-:W-:-:S03]  /*03c0*/  IADD3 R27, PT, PT, R4, -0x1, RZ ;  /* 0xffffffff041b7810 */ /* 0x000fc60007ffe0ff */
[----:B------:R-:W-:Y:S01]  /*03d0*/  IMAD.WIDE R10, R18, 0x4, R14 ;  /* 0x00000004120a7825 */ /* 0x000fe200078e020e */
[----:B------:R1:W3:Y:S03]  /*03e0*/  LDG.E R20, desc[UR4][R16.64] ;  /* 0x0000000410147981 */ /* 0x0002e6000c1e1900 */
[----:B------:R-:W-:-:S04]  /*03f0*/  IMAD.WIDE.U32 R26, R27, 0x4, R12 ;  /* 0x000000041b1a7825 */ /* 0x000fc800078e000c */
[----:B--2---:R-:W-:Y:S01]  /*0400*/  FFMA R29, R21, R29, R22 ;  /* 0x0000001d151d7223 */ /* 0x004fe20000000016 */
[C---:B------:R-:W-:Y:S01]  /*0410*/  IMAD.WIDE R22, R18.reuse, 0x4, R10 ;  /* 0x0000000412167825 */ /* 0x040fe200078e020a */
[----:B------:R-:W3:Y:S03]  /*0420*/  LDG.E R21, desc[UR4][R10.64] ;  /* 0x000000040a157981 */ /* 0x000ee6000c1e1900 */
[----:B-----5:R-:W-:Y:S01]  /*0430*/  FFMA R28, R25, R28, R29 ;  /* 0x0000001c191c7223 */ /* 0x020fe2000000001d */
[----:B------:R2:W4:Y:S01]  /*0440*/  LDG.E R26, desc[UR4][R26.64] ;  /* 0x000000041a1a7981 */ /* 0x000522000c1e1900 */
[----:B0-----:R-:W-:Y:S01]  /*0450*/  IMAD.WIDE R14, R18, 0x4, R22 ;  /* 0x00000004120e7825 */ /* 0x001fe200078e0216 */
[C---:B------:R-:W-:Y:S02]  /*0460*/  IADD3 R25, PT, PT, R4.reuse, 0x1, RZ ;  /* 0x0000000104197810 */ /* 0x040fe40007ffe0ff */
[----:B------:R-:W4:Y:S01]  /*0470*/  LDG.E R29, desc[UR4][R22.64] ;  /* 0x00000004161d7981 */ /* 0x000f22000c1e1900 */
[----:B-1----:R-:W-:-:S03]  /*0480*/  IMAD.WIDE.U32 R16, R4, 0x4, R12 ;  /* 0x0000000404107825 */ /* 0x002fc600078e000c */
[----:B------:R0:W5:Y:S04]  /*0490*/  LDG.E R10, desc[UR4][R14.64] ;  /* 0x000000040e0a7981 */ /* 0x000168000c1e1900 */
[----:B------:R1:W5:Y:S01]  /*04a0*/  LDG.E R11, desc[UR4][R16.64] ;  /* 0x00000004100b7981 */ /* 0x000362000c1e1900 */
[----:B--2---:R-:W-:Y:S01]  /*04b0*/  FFMA R27, R19, R24, R28 ;  /* 0x00000018131b7223 */ /* 0x004fe2000000001c */
[----:B------:R-:W-:-:S04]  /*04c0*/  IMAD.WIDE.U32 R24, R25, 0x4, R12 ;  /* 0x0000000419187825 */ /* 0x000fc800078e000c */
[----:B0-----:R-:W-:Y:S01]  /*04d0*/  IMAD.WIDE R14, R18, 0x4, R14 ;  /* 0x00000004120e7825 */ /* 0x001fe200078e020e */
[----:B------:R-:W-:Y:S01]  /*04e0*/  IADD3 R28, PT, PT, R4, 0x2, RZ ;  /* 0x00000002041c7810 */ /* 0x000fe20007ffe0ff */
[----:B------:R0:W2:Y:S04]  /*04f0*/  LDG.E R19, desc[UR4][R24.64] ;  /* 0x0000000418137981 */ /* 0x0000a8000c1e1900 */
[----:B------:R-:W2:Y:S01]  /*0500*/  LDG.E R22, desc[UR4][R14.64] ;  /* 0x000000040e167981 */ /* 0x000ea2000c1e1900 */
[----:B-1----:R-:W-:-:S04]  /*0510*/  IMAD.WIDE.U32 R16, R28, 0x4, R12 ;  /* 0x000000041c107825 */ /* 0x002fc800078e000c */
[----:B0-----:R-:W-:Y:S02]  /*0520*/  IMAD.WIDE R24, R18, 0x4, R14 ;  /* 0x0000000412187825 */ /* 0x001fe400078e020e */
[----:B------:R0:W2:Y:S04]  /*0530*/  LDG.E R16, desc[UR4][R16.64] ;  /* 0x0000000410107981 */ /* 0x0000a8000c1e1900 */
[----:B------:R1:W2:Y:S01]  /*0540*/  LDG.E R23, desc[UR4][R24.64] ;  /* 0x0000000418177981 */ /* 0x0002a2000c1e1900 */
[----:B0-----:R-:W-:Y:S01]  /*0550*/  IADD3 R17, PT, PT, R4, 0x6, RZ ;  /* 0x0000000604117810 */ /* 0x001fe20007ffe0ff */
[----:B---3--:R-:W-:Y:S01]  /*0560*/  FFMA R21, R20, R21, R27 ;  /* 0x0000001514157223 */ /* 0x008fe2000000001b */
[----:B------:R-:W-:-:S03]  /*0570*/  IADD3 R27, PT, PT, R4, 0x3, RZ ;  /* 0x00000003041b7810 */ /* 0x000fc60007ffe0ff */
[----:B----4-:R-:W-:Y:S01]  /*0580*/  FFMA R26, R26, R29, R21 ;  /* 0x0000001d1a1a7223 */ /* 0x010fe20000000015 */
[----:B------:R-:W-:Y:S01]  /*0590*/  IMAD.WIDE R20, R18, 0x4, R24 ;  /* 0x0000000412147825 */ /* 0x000fe200078e0218 */
[----:B------:R-:W-:-:S03]  /*05a0*/  IADD3 R29, PT, PT, R4, 0x4, RZ ;  /* 0x00000004041d7810 */ /* 0x000fc60007ffe0ff */
[----:B------:R-:W-:-:S04]  /*05b0*/  IMAD.WIDE R14, R18, 0x4, R20 ;  /* 0x00000004120e7825 */ /* 0x000fc800078e0214 */
[----:B-----5:R-:W-:Y:S01]  /*05c0*/  FFMA R10, R11, R10, R26 ;  /* 0x0000000a0b0a7223 */ /* 0x020fe2000000001a */
[----:B------:R-:W-:-:S04]  /*05d0*/  IMAD.WIDE.U32 R26, R27, 0x4, R12 ;  /* 0x000000041b1a7825 */ /* 0x000fc800078e000c */
[----:B-1----:R-:W-:Y:S01]  /*05e0*/  IMAD.WIDE.U32 R24, R29, 0x4, R12 ;  /* 0x000000041d187825 */ /* 0x002fe200078e000c */
[----:B------:R-:W-:-:S03]  /*05f0*/  IADD3 R29, PT, PT, R4, 0x5, RZ ;  /* 0x00000005041d7810 */ /* 0x000fc60007ffe0ff */
[----:B--2---:R-:W-:Y:S02]  /*0600*/  FFMA R11, R19, R22, R10 ;  /* 0x00000016130b7223 */ /* 0x004fe4000000000a */
[----:B------:R-:W2:Y:S04]  /*0610*/  LDG.E R24, desc[UR4][R24.64] ;  /* 0x0000000418187981 */ /* 0x000ea8000c1e1900 */
[----:B------:R0:W3:Y:S01]  /*0620*/  LDG.E R22, desc[UR4][R26.64] ;  /* 0x000000041a167981 */ /* 0x0000e2000c1e1900 */
[----:B------:R-:W-:-:S03]  /*0630*/  IMAD.WIDE.U32 R28, R29, 0x4, R12 ;  /* 0x000000041d1c7825 */ /* 0x000fc600078e000c */
[----:B------:R1:W3:Y:S04]  /*0640*/  LDG.E R10, desc[UR4][R20.64] ;  /* 0x00000004140a7981 */ /* 0x0002e8000c1e1900 */
[----:B------:R4:W2:Y:S01]  /*0650*/  LDG.E R19, desc[UR4][R14.64] ;  /* 0x000000040e137981 */ /* 0x0008a2000c1e1900 */
[----:B0-----:R-:W-:-:S04]  /*0660*/  IMAD.WIDE R26, R18, 0x4, R14 ;  /* 0x00000004121a7825 */ /* 0x001fc800078e020e */
[----:B------:R-:W-:Y:S02]  /*0670*/  FFMA R11, R16, R23, R11 ;  /* 0x00000017100b7223 */ /* 0x000fe4000000000b */
[----:B------:R-:W5:Y:S01]  /*0680*/  LDG.E R23, desc[UR4][R28.64] ;  /* 0x000000041c177981 */ /* 0x000f62000c1e1900 */
[----:B-1----:R-:W-:Y:S01]  /*0690*/  IMAD.WIDE.U32 R20, R17, 0x4, R12 ;  /* 0x0000000411147825 */ /* 0x002fe200078e000c */
[----:B------:R-:W-:-:S03]  /*06a0*/  IADD3 R17, PT, PT, R4, 0x7, RZ ;  /* 0x0000000704117810 */ /* 0x000fc60007ffe0ff */
[----:B----4-:R-:W-:Y:S01]  /*06b0*/  IMAD.WIDE R14, R18, 0x4, R26 ;  /* 0x00000004120e7825 */ /* 0x010fe200078e021a */
[----:B------:R0:W4:Y:S04]  /*06c0*/  LDG.E R25, desc[UR4][R20.64] ;  /* 0x0000000414197981 */ /* 0x000128000c1e1900 */
[----:B------:R1:W4:Y:S01]  /*06d0*/  LDG.E R28, desc[UR4][R14.64] ;  /* 0x000000040e1c7981 */ /* 0x000322000c1e1900 */
[----:B------:R-:W-:-:S03]  /*06e0*/  IMAD.WIDE.U32 R16, R17, 0x4, R12 ;  /* 0x0000000411107825 */ /* 0x000fc600078e000c */
[----:B------:R-:W5:Y:S01]  /*06f0*/  LDG.E R26, desc[UR4][R26.64] ;  /* 0x000000041a1a7981 */ /* 0x000f62000c1e1900 */
[----:B0-----:R-:W-:-:S03]  /*0700*/  IADD3 R21, PT, PT, R4, 0x8, RZ ;  /* 0x0000000804157810 */ /* 0x001fc60007ffe0ff */
[----:B------:R-:W4:Y:S01]  /*0710*/  LDG.E R16, desc[UR4][R16.64] ;  /* 0x0000000410107981 */ /* 0x000f22000c1e1900 */
[----:B-1----:R-:W-:-:S04]  /*0720*/  IMAD.WIDE R14, R18, 0x4, R14 ;  /* 0x00000004120e7825 */ /* 0x002fc800078e020e */
[----:B------:R-:W-:-:S04]  /*0730*/  IMAD.WIDE.U32 R12, R21, 0x4, R12 ;  /* 0x00000004150c7825 */ /* 0x000fc800078e000c */
[----:B------:R-:W-:Y:S01]  /*0740*/  IMAD.WIDE R20, R18, 0x4, R14 ;  /* 0x0000000412147825 */ /* 0x000fe200078e020e */
[----:B------:R-:W4:Y:S04]  /*0750*/  LDG.E R17, desc[UR4][R14.64] ;  /* 0x000000040e117981 */ /* 0x000f28000c1e1900 */
[----:B------:R-:W4:Y:S04]  /*0760*/  LDG.E R12, desc[UR4][R12.64] ;  /* 0x000000040c0c7981 */ /* 0x000f28000c1e1900 */
[----:B------:R-:W4:Y:S01]  /*0770*/  LDG.E R20, desc[UR4][R20.64] ;  /* 0x0000000414147981 */ /* 0x000f22000c1e1900 */
[----:B------:R-:W-:-:S04]  /*0780*/  IADD3 R8, PT, PT, R8, 0x10, RZ ;  /* 0x0000001008087810 */ /* 0x000fc80007ffe0ff */
[----:B------:R-:W-:Y:S02]  /*0790*/  ISETP.NE.AND P1, PT, R8, RZ, PT ;  /* 0x000000ff0800720c */ /* 0x000fe40003f25270 */
[----:B------:R-:W-:Y:S02]  /*07a0*/  LEA R9, R18, R9, 0x4 ;  /* 0x0000000912097211 */ /* 0x000fe400078e20ff */
[----:B------:R-:W-:Y:S01]  /*07b0*/  IADD3 R4, PT, PT, R4, 0x10, RZ ;  /* 0x0000001004047810 */ /* 0x000fe20007ffe0ff */
[----:B---3--:R-:W-:-:S04]  /*07c0*/  FFMA R11, R22, R10, R11 ;  /* 0x0000000a160b7223 */ /* 0x008fc8000000000b */
[----:B--2---:R-:W-:-:S04]  /*07d0*/  FFMA R24, R24, R19, R11 ;  /* 0x0000001318187223 */ /* 0x004fc8000000000b */
[----:B-----5:R-:W-:-:S04]  /*07e0*/  FFMA R24, R23, R26, R24 ;  /* 0x0000001a17187223 */ /* 0x020fc80000000018 */
[----:B----4-:R-:W-:-:S04]  /*07f0*/  FFMA R25, R25, R28, R24 ;  /* 0x0000001c19197223 */ /* 0x010fc80000000018 */
[----:B------:R-:W-:-:S04]  /*0800*/  FFMA R17, R16, R17, R25 ;  /* 0x0000001110117223 */ /* 0x000fc80000000019 */
[----:B------:R-:W-:Y:S01]  /*0810*/  FFMA R11, R12, R20, R17 ;  /* 0x000000140c0b7223 */ /* 0x000fe20000000011 */
[----:B------:R-:W-:Y:S06]  /*0820*/  @P1 BRA `(.L_x_16) ;  /* 0xfffffff800641947 */ /* 0x000fec000383ffff */
.L_x_15:
[----:B------:R-:W-:Y:S05]  /*0830*/  @!P0 BRA `(.L_x_14) ;  /* 0x0000000400b48947 */ /* 0x000fea0003800000 */
[----:B------:R-:W-:Y:S02]  /*0840*/  ISETP.GE.U32.AND P0, PT, R5, 0x8, PT ;  /* 0x000000080500780c */ /* 0x000fe40003f06070 */
[----:B------:R-:W-:-:S04]  /*0850*/  LOP3.LUT R4, R2, 0x7, RZ, 0xc0, !PT ;  /* 0x0000000702047812 */ /* 0x000fc800078ec0ff */
[----:B------:R-:W-:-:S07]  /*0860*/  ISETP.NE.AND P1, PT, R4, RZ, PT ;  /* 0x000000ff0400720c */ /* 0x000fce0003f25270 */
[----:B------:R-:W-:Y:S06]  /*0870*/  @!P0 BRA `(.L_x_17) ;  /* 0x0000000000d48947 */ /* 0x000fec0003800000 */
[----:B------:R-:W0:Y:S01]  /*0880*/  LDC R8, c[0x0][0x3a4] ;  /* 0x0000e900ff087b82 */ /* 0x000e220000000800 */
[----:B------:R-:W-:-:S07]  /*0890*/  IADD3 R27, PT, PT, R6, R7, RZ ;  /* 0x00000007061b7210 */ /* 0x000fce0007ffe0ff */
[----:B------:R-:W1:Y:S08]  /*08a0*/  LDC.64 R12, c[0x0][0x380] ;  /* 0x0000e000ff0c7b82 */ /* 0x000e700000000a00 */
[----:B------:R-:W2:Y:S01]  /*08b0*/  LDC.64 R16, c[0x0][0x388] ;  /* 0x0000e200ff107b82 */ /* 0x000ea20000000a00 */
[----:B0-----:R-:W-:Y:S02]  /*08c0*/  IMAD R5, R7, R8, RZ ;  /* 0x0000000807057224 */ /* 0x001fe400078e02ff */
[----:B-1----:R-:W-:-:S05]  /*08d0*/  IMAD.WIDE.U32 R20, R27, 0x4, R12 ;  /* 0x000000041b147825 */ /* 0x002fca00078e000c */
[----:B------:R0:W3:Y:S01]  /*08e0*/  LDG.E R26, desc[UR4][R20.64] ;  /* 0x00000004141a7981 */ /* 0x0000e2000c1e1900 */
[----:B--2---:R-:W-:-:S05]  /*08f0*/  IMAD.WIDE R16, R5, 0x4, R16 ;  /* 0x0000000405107825 */ /* 0x004fca00078e0210 */
[----:B------:R1:W3:Y:S01]  /*0900*/  LDG.E R28, desc[UR4][R16.64] ;  /* 0x00000004101c7981 */ /* 0x0002e2000c1e1900 */
[C---:B------:R-:W-:Y:S01]  /*0910*/  IMAD.WIDE R22, R8.reuse, 0x4, R16 ;  /* 0x0000000408167825 */ /* 0x040fe200078e0210 */
[C---:B------:R-:W-:Y:S02]  /*0920*/  IADD3 R25, PT, PT, R27.reuse, 0x1, RZ ;  /* 0x000000011b197810 */ /* 0x040fe40007ffe0ff */
[C---:B------:R-:W-:Y:S01]  /*0930*/  IADD3 R9, PT, PT, R27.reuse, 0x3, RZ ;  /* 0x000000031b097810 */ /* 0x040fe20007ffe0ff */
[----:B------:R-:W-:Y:S01]  /*0940*/  IMAD.WIDE R14, R8, 0x4, R22 ;  /* 0x00000004080e7825 */ /* 0x000fe200078e0216 */
[----:B------:R-:W-:Y:S01]  /*0950*/  IADD3 R19, PT, PT, R27, 0x2, RZ ;  /* 0x000000021b137810 */ /* 0x000fe20007ffe0ff */
[----:B------:R-:W2:Y:S02]  /*0960*/  LDG.E R22, desc[UR4][R22.64] ;  /* 0x0000000416167981 */ /* 0x000ea4000c1e1900 */
[----:B------:R-:W-:-:S04]  /*0970*/  IMAD.WIDE.U32 R24, R25, 0x4, R12 ;  /* 0x0000000419187825 */ /* 0x000fc800078e000c */
[----:B0-----:R-:W-:Y:S01]  /*0980*/  IMAD.WIDE.U32 R20, R9, 0x4, R12 ;  /* 0x0000000409147825 */ /* 0x001fe200078e000c */
[----:B------:R-:W2:Y:S03]  /*0990*/  LDG.E R5, desc[UR4][R24.64] ;  /* 0x0000000418057981 */ /* 0x000ea6000c1e1900 */
[C---:B-1----:R-:W-:Y:S01]  /*09a0*/  IMAD.WIDE R16, R8.reuse, 0x4, R14 ;  /* 0x0000000408107825 */ /* 0x042fe200078e020e */
[----:B------:R0:W4:Y:S01]  /*09b0*/  LDG.E R10, desc[UR4][R20.64] ;  /* 0x00000004140a7981 */ /* 0x000122000c1e1900 */
[----:B------:R-:W-:Y:S02]  /*09c0*/  IADD3 R29, PT, PT, R27, 0x4, RZ ;  /* 0x000000041b1d7810 */ /* 0x000fe40007ffe0ff */
[----:B------:R-:W-:Y:S01]  /*09d0*/  IMAD.WIDE.U32 R18, R19, 0x4, R12 ;  /* 0x0000000413127825 */ /* 0x000fe200078e000c */
[----:B------:R1:W5:Y:S04]  /*09e0*/  LDG.E R14, desc[UR4][R14.64] ;  /* 0x000000040e0e7981 */ /* 0x000368000c1e1900 */
[----:B------:R1:W5:Y:S01]  /*09f0*/  LDG.E R9, desc[UR4][R18.64] ;  /* 0x0000000412097981 */ /* 0x000362000c1e1900 */
[----:B0-----:R-:W-:-:S03]  /*0a00*/  IMAD.WIDE R20, R8, 0x4, R16 ;  /* 0x0000000408147825 */ /* 0x001fc600078e0210 */
[----:B------:R0:W4:Y:S01]  /*0a10*/  LDG.E R17, desc[UR4][R16.64] ;  /* 0x0000000410117981 */ /* 0x000122000c1e1900 */
[----:B-1----:R-:W-:Y:S01]  /*0a20*/  IADD3 R15, PT, PT, R27, 0x7, RZ ;  /* 0x000000071b0f7810 */ /* 0x002fe20007ffe0ff */
[----:B------:R-:W-:-:S04]  /*0a30*/  IMAD.WIDE R24, R8, 0x4, R20 ;  /* 0x0000000408187825 */ /* 0x000fc800078e0214 */
[----:B------:R-:W-:Y:S01]  /*0a40*/  IMAD.WIDE.U32 R18, R29, 0x4, R12 ;  /* 0x000000041d127825 */ /* 0x000fe200078e000c */
[C---:B0-----:R-:W-:Y:S01]  /*0a50*/  IADD3 R16, PT, PT, R27.reuse, 0x5, RZ ;  /* 0x000000051b107810 */ /* 0x041fe20007ffe0ff */
[----:B------:R0:W4:Y:S04]  /*0a60*/  LDG.E R29, desc[UR4][R20.64] ;  /* 0x00000004141d7981 */ /* 0x000128000c1e1900 */
[----:B------:R1:W4:Y:S01]  /*0a70*/  LDG.E R23, desc[UR4][R18.64] ;  /* 0x0000000412177981 */ /* 0x000322000c1e1900 */
[----:B0-----:R-:W-:Y:S01]  /*0a80*/  IADD3 R21, PT, PT, R27, 0x6, RZ ;  /* 0x000000061b157810 */ /* 0x001fe20007ffe0ff */
[----:B-1----:R-:W-:-:S04]  /*0a90*/  IMAD.WIDE R18, R8, 0x4, R24 ;  /* 0x0000000408127825 */ /* 0x002fc800078e0218 */
[----:B------:R-:W-:-:S04]  /*0aa0*/  IMAD.WIDE.U32 R20, R21, 0x4, R12 ;  /* 0x0000000415147825 */ /* 0x000fc800078e000c */
[----:B---3--:R-:W-:Y:S01]  /*0ab0*/  FFMA R28, R26, R28, R11 ;  /* 0x0000001c1a1c7223 */ /* 0x008fe2000000000b */
[--C-:B------:R-:W-:Y:S01]  /*0ac0*/  IMAD.WIDE.U32 R26, R16, 0x4, R12.reuse ;  /* 0x00000004101a7825 */ /* 0x100fe200078e000c */
[----:B------:R-:W3:Y:S03]  /*0ad0*/  LDG.E R11, desc[UR4][R24.64] ;  /* 0x00000004180b7981 */ /* 0x000ee6000c1e1900 */
[----:B------:R-:W-:Y:S02]  /*0ae0*/  IMAD.WIDE.U32 R12, R15, 0x4, R12 ;  /* 0x000000040f0c7825 */ /* 0x000fe400078e000c */
[----:B------:R-:W3:Y:S04]  /*0af0*/  LDG.E R26, desc[UR4][R26.64] ;  /* 0x000000041a1a7981 */ /* 0x000ee8000c1e1900 */
[----:B------:R0:W3:Y:S04]  /*0b00*/  LDG.E R15, desc[UR4][R20.64] ;  /* 0x00000004140f7981 */ /* 0x0000e8000c1e1900 */
[----:B------:R-:W3:Y:S01]  /*0b10*/  LDG.E R12, desc[UR4][R12.64] ;  /* 0x000000040c0c7981 */ /* 0x000ee2000c1e1900 */
[----:B0-----:R-:W-:-:S03]  /*0b20*/  IMAD.WIDE R20, R8, 0x4, R18 ;  /* 0x0000000408147825 */ /* 0x001fc600078e0212 */
[----:B------:R-:W3:Y:S04]  /*0b30*/  LDG.E R18, desc[UR4][R18.64] ;  /* 0x0000000412127981 */ /* 0x000ee8000c1e1900 */
[----:B------:R-:W3:Y:S01]  /*0b40*/  LDG.E R8, desc[UR4][R20.64] ;  /* 0x0000000414087981 */ /* 0x000ee2000c1e1900 */
[----:B--2---:R-:W-:-:S04]  /*0b50*/  FFMA R22, R5, R22, R28 ;  /* 0x0000001605167223 */ /* 0x004fc8000000001c */
[----:B-----5:R-:W-:-:S04]  /*0b60*/  FFMA R9, R9, R14, R22 ;  /* 0x0000000e09097223 */ /* 0x020fc80000000016 */
[----:B----4-:R-:W-:-:S04]  /*0b70*/  FFMA R10, R10, R17, R9 ;  /* 0x000000110a0a7223 */ /* 0x010fc80000000009 */
[----:B------:R-:W-:Y:S01]  /*0b80*/  FFMA R23, R23, R29, R10 ;  /* 0x0000001d17177223 */ /* 0x000fe2000000000a */
[----:B------:R-:W-:-:S03]  /*0b90*/  IADD3 R7, PT, PT, R7, 0x8, RZ ;  /* 0x0000000807077810 */ /* 0x000fc60007ffe0ff */
[----:B---3--:R-:W-:-:S04]  /*0ba0*/  FFMA R26, R26, R11, R23 ;  /* 0x0000000b1a1a7223 */ /* 0x008fc80000000017 */
[----:B------:R-:W-:-:S04]  /*0bb0*/  FFMA R15, R15, R18, R26 ;  /* 0x000000120f0f7223 */ /* 0x000fc8000000001a */
[----:B------:R-:W-:-:S07]  /*0bc0*/  FFMA R11, R12, R8, R15 ;  /* 0x000000080c0b7223 */ /* 0x000fce000000000f */
.L_x_17:
[----:B------:R-:W-:Y:S05]  /*0bd0*/  @!P1 BRA `(.L_x_14) ;  /* 0x0000000000cc9947 */ /* 0x000fea0003800000 */
[----:B------:R-:W-:Y:S02]  /*0be0*/  ISETP.GE.U32.AND P0, PT, R4, 0x4, PT ;  /* 0x000000040400780c */ /* 0x000fe40003f06070 */
[----:B------:R-:W-:-:S04]  /*0bf0*/  LOP3.LUT R2, R2, 0x3, RZ, 0xc0, !PT ;  /* 0x0000000302027812 */ /* 0x000fc800078ec0ff */
[----:B------:R-:W-:-:S07]  /*0c00*/  ISETP.NE.AND P1, PT, R2, RZ, PT ;  /* 0x000000ff0200720c */ /* 0x000fce0003f25270 */
[----:B------:R-:W-:Y:S06]  /*0c10*/  @!P0 BRA `(.L_x_18) ;  /* 0x0000000000748947 */ /* 0x000fec0003800000 */
[----:B------:R-:W0:Y:S01]  /*0c20*/  LDC R15, c[0x0][0x3a4] ;  /* 0x0000e900ff0f7b82 */ /* 0x000e220000000800 */
[----:B------:R-:W-:-:S04]  /*0c30*/  IADD3 R17, PT, PT, R6, R7, RZ ;  /* 0x0000000706117210 */ /* 0x000fc80007ffe0ff */
[----:B------:R-:W-:-:S03]  /*0c40*/  IADD3 R19, PT, PT, R17, 0x1, RZ ;  /* 0x0000000111137810 */ /* 0x000fc60007ffe0ff */
[----:B------:R-:W1:Y:S08]  /*0c50*/  LDC.64 R4, c[0x0][0x388] ;  /* 0x0000e200ff047b82 */ /* 0x000e700000000a00 */
[----:B------:R-:W2:Y:S01]  /*0c60*/  LDC.64 R8, c[0x0][0x380] ;  /* 0x0000e000ff087b82 */ /* 0x000ea20000000a00 */
[----:B0-----:R-:W-:-:S04]  /*0c70*/  IMAD R23, R7, R15, RZ ;  /* 0x0000000f07177224 */ /* 0x001fc800078e02ff */
[----:B-1----:R-:W-:Y:S01]  /*0c80*/  IMAD.WIDE R22, R23, 0x4, R4 ;  /* 0x0000000417167825 */ /* 0x002fe200078e0204 */
[C---:B------:R-:W-:Y:S02]  /*0c90*/  IADD3 R5, PT, PT, R17.reuse, 0x2, RZ ;  /* 0x0000000211057810 */ /* 0x040fe40007ffe0ff */
[----:B------:R-:W-:Y:S02]  /*0ca0*/  IADD3 R25, PT, PT, R17, 0x3, RZ ;  /* 0x0000000311197810 */ /* 0x000fe40007ffe0ff */
[----:B------:R-:W3:Y:S01]  /*0cb0*/  LDG.E R10, desc[UR4][R22.64] ;  /* 0x00000004160a7981 */ /* 0x000ee2000c1e1900 */
[----:B------:R-:W-:-:S04]  /*0cc0*/  IMAD.WIDE R12, R15, 0x4, R22 ;  /* 0x000000040f0c7825 */ /* 0x000fc800078e0216 */
[----:B--2---:R-:W-:-:S04]  /*0cd0*/  IMAD.WIDE.U32 R20, R17, 0x4, R8 ;  /* 0x0000000411147825 */ /* 0x004fc800078e0008 */
[--C-:B------:R-:W-:Y:S01]  /*0ce0*/  IMAD.WIDE.U32 R18, R19, 0x4, R8.reuse ;  /* 0x0000000413127825 */ /* 0x100fe200078e0008 */
[----:B------:R-:W3:Y:S03]  /*0cf0*/  LDG.E R6, desc[UR4][R20.64] ;  /* 0x0000000414067981 */ /* 0x000ee6000c1e1900 */
[----:B------:R-:W-:Y:S02]  /*0d00*/  IMAD.WIDE.U32 R16, R5, 0x4, R8 ;  /* 0x0000000405107825 */ /* 0x000fe400078e0008 */
[----:B------:R-:W2:Y:S02]  /*0d10*/  LDG.E R19, desc[UR4][R18.64] ;  /* 0x0000000412137981 */ /* 0x000ea4000c1e1900 */
[----:B------:R-:W-:Y:S02]  /*0d20*/  IMAD.WIDE R4, R15, 0x4, R12 ;  /* 0x000000040f047825 */ /* 0x000fe400078e020c */
[----:B------:R-:W2:Y:S02]  /*0d30*/  LDG.E R12, desc[UR4][R12.64] ;  /* 0x000000040c0c7981 */ /* 0x000ea4000c1e1900 */
[----:B------:R-:W-:-:S02]  /*0d40*/  IMAD.WIDE.U32 R8, R25, 0x4, R8 ;  /* 0x0000000419087825 */ /* 0x000fc400078e0008 */
[----:B------:R-:W4:Y:S02]  /*0d50*/  LDG.E R17, desc[UR4][R16.64] ;  /* 0x0000000410117981 */ /* 0x000f24000c1e1900 */
[----:B------:R-:W-:Y:S02]  /*0d60*/  IMAD.WIDE R14, R15, 0x4, R4 ;  /* 0x000000040f0e7825 */ /* 0x000fe400078e0204 */
[----:B------:R-:W4:Y:S04]  /*0d70*/  LDG.E R4, desc[UR4][R4.64] ;  /* 0x0000000404047981 */ /* 0x000f28000c1e1900 */
[----:B------:R-:W5:Y:S04]  /*0d80*/  LDG.E R9, desc[UR4][R8.64] ;  /* 0x0000000408097981 */ /* 0x000f68000c1e1900 */
[----:B------:R-:W5:Y:S01]  /*0d90*/  LDG.E R14, desc[UR4][R14.64] ;  /* 0x000000040e0e7981 */ /* 0x000f62000c1e1900 */
[----:B------:R-:W-:Y:S01]  /*0da0*/  IADD3 R7, PT, PT, R7, 0x4, RZ ;  /* 0x0000000407077810 */ /* 0x000fe20007ffe0ff */
[----:B---3--:R-:W-:-:S04]  /*0db0*/  FFMA R6, R6, R10, R11 ;  /* 0x0000000a06067223 */ /* 0x008fc8000000000b */
[----:B--2---:R-:W-:-:S04]  /*0dc0*/  FFMA R6, R19, R12, R6 ;  /* 0x0000000c13067223 */ /* 0x004fc80000000006 */
[----:B----4-:R-:W-:-:S04]  /*0dd0*/  FFMA R6, R17, R4, R6 ;  /* 0x0000000411067223 */ /* 0x010fc80000000006 */
[----:B-----5:R-:W-:-:S07]  /*0de0*/  FFMA R11, R9, R14, R6 ;  /* 0x0000000e090b7223 */ /* 0x020fce0000000006 */
.L_x_18:
[----:B------:R-:W-:Y:S05]  /*0df0*/  @!P1 BRA `(.L_x_14) ;  /* 0x0000000000449947 */ /* 0x000fea0003800000 */
[----:B------:R-:W0:Y:S01]  /*0e00*/  LDC.64 R4, c[0x0][0x380] ;  /* 0x0000e000ff047b82 */ /* 0x000e220000000a00 */
[----:B------:R-:W1:Y:S01]  /*0e10*/  LDCU UR7, c[0x0][0x3a4] ;  /* 0x00007480ff0777ac */ /* 0x000e620008000800 */
[----:B------:R-:W-:Y:S02]  /*0e20*/  IADD3 R3, PT, PT, R7, R3, RZ ;  /* 0x0000000307037210 */ /* 0x000fe40007ffe0ff */
[----:B------:R-:W-:-:S03]  /*0e30*/  IADD3 R10, PT, PT, -R2, RZ, RZ ;  /* 0x000000ff020a7210 */ /* 0x000fc60007ffe1ff */
[----:B------:R-:W-:Y:S01]  /*0e40*/  IMAD R15, R0, UR6, R3 ;  /* 0x00000006000f7c24 */ /* 0x000fe2000f8e0203 */
[----:B------:R-:W2:Y:S01]  /*0e50*/  LDC.64 R8, c[0x0][0x388] ;  /* 0x0000e200ff087b82 */ /* 0x000ea20000000a00 */
[----:B-1----:R-:W-:-:S07]  /*0e60*/  IMAD R13, R7, UR7, RZ ;  /* 0x00000007070d7c24 */ /* 0x002fce000f8e02ff */
.L_x_19:
[----:B0-----:R-:W-:-:S04]  /*0e70*/  IMAD.WIDE.U32 R2, R15, 0x4, R4 ;  /* 0x000000040f027825 */ /* 0x001fc800078e0004 */
[C---:B--2---:R-:W-:Y:S02]  /*0e80*/  IMAD.WIDE R6, R13.reuse, 0x4, R8 ;  /* 0x000000040d067825 */ /* 0x044fe400078e0208 */
[----:B------:R-:W2:Y:S04]  /*0e90*/  LDG.E R2, desc[UR4][R2.64] ;  /* 0x0000000402027981 */ /* 0x000ea8000c1e1900 */
[----:B------:R-:W2:Y:S01]  /*0ea0*/  LDG.E R6, desc[UR4][R6.64] ;  /* 0x0000000406067981 */ /* 0x000ea2000c1e1900 */
[----:B------:R-:W-:Y:S02]  /*0eb0*/  IADD3 R10, PT, PT, R10, 0x1, RZ ;  /* 0x000000010a0a7810 */ /* 0x000fe40007ffe0ff */
[----:B------:R-:W-:Y:S02]  /*0ec0*/  IADD3 R13, PT, PT, R13, UR7, RZ ;  /* 0x000000070d0d7c10 */ /* 0x000fe4000fffe0ff */
[----:B------:R-:W-:-:S02]  /*0ed0*/  ISETP.NE.AND P0, PT, R10, RZ, PT ;  /* 0x000000ff0a00720c */ /* 0x000fc40003f05270 */
[----:B------:R-:W-:Y:S01]  /*0ee0*/  IADD3 R15, PT, PT, R15, 0x1, RZ ;  /* 0x000000010f0f7810 */ /* 0x000fe20007ffe0ff */
[----:B--2---:R-:W-:-:S10]  /*0ef0*/  FFMA R11, R2, R6, R11 ;  /* 0x00000006020b7223 */ /* 0x004fd4000000000b */
[----:B------:R-:W-:Y:S05]  /*0f00*/  @P0 BRA `(.L_x_19) ;  /* 0xfffffffc00d80947 */ /* 0x000fea000383ffff */
.L_x_14:
[----:B------:R-:W0:Y:S01]  /*0f10*/  LDC.64 R2, c[0x0][0x390] ;  /* 0x0000e400ff027b82 */ /* 0x000e220000000a00 */
[----:B------:R-:W1:Y:S02]  /*0f20*/  LDCU UR6, c[0x0][0x3a4] ;  /* 0x00007480ff0677ac */ /* 0x000e640008000800 */
[----:B-1----:R-:W-:-:S04]  /*0f30*/  IMAD R5, R0, UR6, RZ ;  /* 0x0000000600057c24 */ /* 0x002fc8000f8e02ff */
[----:B0-----:R-:W-:-:S05]  /*0f40*/  IMAD.WIDE.U32 R2, R5, 0x4, R2 ;  /* 0x0000000405027825 */ /* 0x001fca00078e0002 */
[----:B------:R-:W-:Y:S01]  /*0f50*/  STG.E desc[UR4][R2.64], R11 ;  /* 0x0000000b02007986 */ /* 0x000fe2000c101904 */
[----:B------:R-:W-:Y:S05]  /*0f60*/  EXIT ;  /* 0x000000000000794d */ /* 0x000fea0003800000 */
.L_x_20:
        /* <DEDUP_REMOVED lines=9> */
.L_x_94:


//--------------------- .text._Z2AnPfS_S_fiii     --------------------------
	.section	.text._Z2AnPfS_S_fiii,"ax",@progbits
	.align	128
        .global         _Z2AnPfS_S_fiii
        .type           _Z2AnPfS_S_fiii,@function
        .size           _Z2AnPfS_S_fiii,(.L_x_95 - _Z2AnPfS_S_fiii)
        .other          _Z2AnPfS_S_fiii,@"STO_CUDA_ENTRY STV_DEFAULT"
_Z2AnPfS_S_fiii:
.text._Z2AnPfS_S_fiii:
[----:B------:R-:W-:Y:S01]  /*0000*/  LDC R1, c[0x0][0x37c] ;  /* 0x0000df00ff017b82 */ /* 0x000fe20000000800 */
[----:B------:R-:W0:Y:S07]  /*0010*/  S2R R3, SR_TID.Y ;  /* 0x0000000000037919 */ /* 0x000e2e0000002200 */
[----:B------:R-:W1:Y:S01]  /*0020*/  LDC R9, c[0x0][0x360] ;  /* 0x0000d800ff097b82 */ /* 0x000e620000000800 */
[----:B------:R-:W2:Y:S01]  /*0030*/  LDCU.64 UR6, c[0x0][0x3a0] ;  /* 0x00007400ff0677ac */ /* 0x000ea20008000a00 */
[----:B------:R-:W1:Y:S01]  /*0040*/  S2R R2, SR_TID.X ;  /* 0x0000000000027919 */ /* 0x000e620000002100 */
[----:B------:R-:W3:Y:S05]  /*0050*/  LDCU UR4, c[0x0][0x39c] ;  /* 0x00007380ff0477ac */ /* 0x000eea0008000800 */
[----:B------:R-:W0:Y:S08]  /*0060*/  S2UR UR9, SR_CTAID.Y ;  /* 0x00000000000979c3 */ /* 0x000e300000002600 */
[----:B------:R-:W0:Y:S01]  /*0070*/  LDC R0, c[0x0][0x364] ;  /* 0x0000d900ff007b82 */ /* 0x000e220000000800 */
[----:B--2---:R-:W-:-:S02]  /*0080*/  UIADD3 UR5, UPT, UPT, -UR7, UR6, URZ ;  /* 0x0000000607057290 */ /* 0x004fc4000fffe1ff */
[----:B---3--:R-:W-:-:S05]  /*0090*/  UIADD3 UR4, UPT, UPT, UR4, -UR7, URZ ;  /* 0x8000000704047290 */ /* 0x008fca000fffe0ff */
[----:B------:R-:W1:Y:S01]  /*00a0*/  S2UR UR8, SR_CTAID.X ;  /* 0x00000000000879c3 */ /* 0x000e620000002500 */
[----:B0-----:R-:W-:-:S05]  /*00b0*/  IMAD R0, R0, UR9, R3 ;  /* 0x0000000900007c24 */ /* 0x001fca000f8e0203 */
[----:B------:R-:W-:Y:S01]  /*00c0*/  ISETP.GE.U32.AND P0, PT, R0, UR5, PT ;  /* 0x0000000500007c0c */ /* 0x000fe2000bf06070 */
[----:B-1----:R-:W-:-:S05]  /*00d0*/  IMAD R9, R9, UR8, R2 ;  /* 0x0000000809097c24 */ /* 0x002fca000f8e0202 */
[----:B------:R-:W-:-:S13]  /*00e0*/  ISETP.GE.U32.OR P0, PT, R9, UR4, P0 ;  /* 0x0000000409007c0c */ /* 0x000fda0008706470 */
[----:B------:R-:W-:Y:S05]  /*00f0*/  @P0 EXIT ;  /* 0x000000000000094d */ /* 0x000fea0003800000 */
[----:B------:R-:W0:Y:S01]  /*0100*/  LDC.64 R2, c[0x0][0x380] ;  /* 0x0000e000ff027b82 */ /* 0x000e220000000a00 */
[----:B------:R-:W1:Y:S01]  /*0110*/  LDCU.64 UR6, c[0x0][0x358] ;  /* 0x00006b00ff0677ac */ /* 0x000e620008000a00 */
[----:B------:R-:W2:Y:S06]  /*0120*/  LDCU UR4, c[0x0][0x398] ;  /* 0x00007300ff0477ac */ /* 0x000eac0008000800 */
[----:B------:R-:W3:Y:S08]  /*0130*/  LDC.64 R4, c[0x0][0x388] ;  /* 0x0000e200ff047b82 */ /* 0x000ef00000000a00 */
[----:B------:R-:W4:Y:S01]  /*0140*/  LDC.64 R6, c[0x0][0x390] ;  /* 0x0000e400ff067b82 */ /* 0x000f220000000a00 */
[----:B0-----:R-:W-:-:S06]  /*0150*/  IMAD.WIDE.U32 R2, R9, 0x4, R2 ;  /* 0x0000000409027825 */ /* 0x001fcc00078e0002 */
[----:B-1----:R-:W5:Y:S01]  /*0160*/  LDG.E R2, desc[UR6][R2.64] ;  /* 0x0000000602027981 */ /* 0x002f62000c1e1900 */
[----:B---3--:R-:W-:-:S06]  /*0170*/  IMAD.WIDE.U32 R4, R0, 0x4, R4 ;  /* 0x0000000400047825 */ /* 0x008fcc00078e0004 */
[----:B------:R-:W5:Y:S01]  /*0180*/  LDG.E R5, desc[UR6][R4.64] ;  /* 0x0000000604057981 */ /* 0x000f62000c1e1900 */
[----:B------:R-:W-:-:S04]  /*0190*/  IMAD R9, R9, UR5, R0 ;  /* 0x0000000509097c24 */ /* 0x000fc8000f8e0200 */
[----:B----4-:R-:W-:-:S04]  /*01a0*/  IMAD.WIDE.U32 R6, R9, 0x4, R6 ;  /* 0x0000000409067825 */ /* 0x010fc800078e0006 */
[----:B-----5:R-:W-:-:S04]  /*01b0*/  FMUL R0, R2, R5 ;  /* 0x0000000502007220 */ /* 0x020fc80000400000 */
[----:B--2---:R-:W-:-:S05]  /*01c0*/  FMUL R9, R0, UR4 ;  /* 0x0000000400097c20 */ /* 0x004fca0008400000 */
[----:B------:R-:W-:Y:S01]  /*01d0*/  STG.E desc[UR6][R6.64], R9 ;  /* 0x0000000906007986 */ /* 0x000fe2000c101906 */
[----:B------:R-:W-:Y:S05]  /*01e0*/  EXIT ;  /* 0x000000000000794d */ /* 0x000fea0003800000 */
.L_x_21:
        /* <DEDUP_REMOVED lines=9> */
.L_x_95:


//--------------------- .text._Z2QnPfS_S_fii      --------------------------
	.section	.text._Z2QnPfS_S_fii,"ax",@progbits
	.align	128
        .global         _Z2QnPfS_S_fii
        .type           _Z2QnPfS_S_fii,@function
        .size           _Z2QnPfS_S_fii,(.L_x_96 - _Z2QnPfS_S_fii)
        .other          _Z2QnPfS_S_fii,@"STO_CUDA_ENTRY STV_DEFAULT"
_Z2QnPfS_S_fii:
.text._Z2QnPfS_S_fii:
[----:B------:R-:W-:Y:S01]  /*0000*/  LDC R1, c[0x0][0x37c] ;  /* 0x0000df00ff017b82 */ /* 0x000fe20000000800 */
[----:B------:R-:W0:Y:S07]  /*0010*/  S2R R3, SR_TID.Y ;  /* 0x0000000000037919 */ /* 0x000e2e0000002200 */
[----:B------:R-:W1:Y:S01]  /*0020*/  LDC R9, c[0x0][0x360] ;  /* 0x0000d800ff097b82 */ /* 0x000e620000000800 */
[----:B------:R-:W2:Y:S01]  /*0030*/  LDCU UR7, c[0x0][0x39c] ;  /* 0x00007380ff0777ac */ /* 0x000ea20008000800 */
[----:B------:R-:W1:Y:S01]  /*0040*/  S2R R2, SR_TID.X ;  /* 0x0000000000027919 */ /* 0x000e620000002100 */
[----:B------:R-:W2:Y:S05]  /*0050*/  LDCU UR4, c[0x0][0x3a0] ;  /* 0x00007400ff0477ac */ /* 0x000eaa0008000800 */
[----:B------:R-:W0:Y:S08]  /*0060*/  S2UR UR6, SR_CTAID.Y ;  /* 0x00000000000679c3 */ /* 0x000e300000002600 */
[----:B------:R-:W0:Y:S01]  /*0070*/  LDC R0, c[0x0][0x364] ;  /* 0x0000d900ff007b82 */ /* 0x000e220000000800 */
[----:B--2---:R-:W-:-:S07]  /*0080*/  UIADD3 UR4, UPT, UPT, UR7, -UR4, URZ ;  /* 0x8000000407047290 */ /* 0x004fce000fffe0ff */
        /* <DEDUP_REMOVED lines=21> */
.L_x_22:
        /* <DEDUP_REMOVED lines=10> */
.L_x_96:


//--------------------- .text._Z13crossprod_AtvPfS_S_iiii --------------------------
	.section	.text._Z13crossprod_AtvPfS_S_iiii,"ax",@progbits
	.align	128
        .global         _Z13crossprod_AtvPfS_S_iiii
        .type           _Z13crossprod_AtvPfS_S_iiii,@function
        .size           _Z13crossprod_AtvPfS_S_iiii,(.L_x_97 - _Z13crossprod_AtvPfS_S_iiii)
        .other          _Z13crossprod_AtvPfS_S_iiii,@"STO_CUDA_ENTRY STV_DEFAULT"
_Z13crossprod_AtvPfS_S_iiii:
.text._Z13crossprod_AtvPfS_S_iiii:
[----:B------:R-:W-:Y:S01]  /*0000*/  LDC R1, c[0x0][0x37c] ;  /* 0x0000df00ff017b82 */ /* 0x000fe20000000800 */
[----:B------:R-:W0:Y:S07]  /*0010*/  S2R R9, SR_TID.X ;  /* 0x0000000000097919 */ /* 0x000e2e0000002100 */
[----:B------:R-:W1:Y:S01]  /*0020*/  S2UR UR4, SR_CTAID.X ;  /* 0x00000000000479c3 */ /* 0x000e620000002500 */
[----:B------:R-:W1:Y:S07]  /*0030*/  LDCU UR5, c[0x0][0x360] ;  /* 0x00006c00ff0577ac */ /* 0x000e6e0008000800 */
[----:B------:R-:W2:Y:S08]  /*0040*/  LDC R0, c[0x0][0x39c] ;  /* 0x0000e700ff007b82 */ /* 0x000eb00000000800 */
[----:B------:R-:W2:Y:S01]  /*0050*/  LDC R3, c[0x0][0x3a4] ;  /* 0x0000e900ff037b82 */ /* 0x000ea20000000800 */
[----:B-1----:R-:W-:-:S06]  /*0060*/  UIMAD UR4, UR4, UR5, URZ ;  /* 0x00000005040472a4 */ /* 0x002fcc000f8e02ff */
[----:B0-----:R-:W-:Y:S02]  /*0070*/  IADD3 R2, PT, PT, R9, UR4, RZ ;  /* 0x0000000409027c10 */ /* 0x001fe4000fffe0ff */
[----:B--2---:R-:W-:-:S04]  /*0080*/  IADD3 R5, PT, PT, R0, -R3, RZ ;  /* 0x8000000300057210 */ /* 0x004fc80007ffe0ff */
[----:B------:R-:W-:-:S13]  /*0090*/  ISETP.GE.U32.AND P0, PT, R2, R5, PT ;  /* 0x000000050200720c */ /* 0x000fda0003f06070 */
[----:B------:R-:W-:Y:S05]  /*00a0*/  @P0 EXIT ;  /* 0x000000000000094d */ /* 0x000fea0003800000 */
[----:B------:R-:W0:Y:S01]  /*00b0*/  LDCU UR5, c[0x0][0x398] ;  /* 0x00007300ff0577ac */ /* 0x000e220008000800 */
[----:B------:R-:W-:Y:S01]  /*00c0*/  HFMA2 R18, -RZ, RZ, 0, 0 ;  /* 0x00000000ff127431 */ /* 0x000fe200000001ff */
[----:B------:R-:W1:Y:S01]  /*00d0*/  LDCU.64 UR6, c[0x0][0x358] ;  /* 0x00006b00ff0677ac */ /* 0x000e620008000a00 */
[----:B0-----:R-:W-:-:S04]  /*00e0*/  IADD3 R4, PT, PT, -R3, UR5, RZ ;  /* 0x0000000503047c10 */ /* 0x001fc8000fffe1ff */
[----:B------:R-:W-:-:S13]  /*00f0*/  ISETP.GE.AND P0, PT, R4, 0x1, PT ;  /* 0x000000010400780c */ /* 0x000fda0003f06270 */
[----:B-1----:R-:W-:Y:S05]  /*0100*/  @!P0 BRA `(.L_x_23) ;  /* 0x0000000800408947 */ /* 0x002fea0003800000 */
[----:B------:R-:W-:Y:S02]  /*0110*/  IADD3 R5, PT, PT, R3, -UR5, RZ ;  /* 0x8000000503057c10 */ /* 0x000fe4000fffe0ff */
[----:B------:R-:W-:Y:S02]  /*0120*/  IADD3 R7, PT, PT, R2, R3, RZ ;  /* 0x0000000302077210 */ /* 0x000fe40007ffe0ff */
[----:B------:R-:W-:Y:S02]  /*0130*/  ISETP.GT.U32.AND P0, PT, R5, -0x8, PT ;  /* 0xfffffff80500780c */ /* 0x000fe40003f04070 */
[----:B------:R-:W-:Y:S02]  /*0140*/  MOV R18, RZ ;  /* 0x000000ff00127202 */ /* 0x000fe40000000f00 */
[----:B------:R-:W-:-:S09]  /*0150*/  MOV R6, RZ ;  /* 0x000000ff00067202 */ /* 0x000fd20000000f00 */
[----:B------:R-:W-:Y:S05]  /*0160*/  @P0 BRA `(.L_x_24) ;  /* 0x0000000400140947 */ /* 0x000fea0003800000 */
[C---:B------:R-:W-:Y:S01]  /*0170*/  IMAD R25, R0.reuse, R3, R3 ;  /* 0x0000000300197224 */ /* 0x040fe200078e0203 */
[----:B------:R-:W-:Y:S01]  /*0180*/  IADD3 R5, PT, PT, R0, UR4, R9 ;  /* 0x0000000400057c10 */ /* 0x000fe2000fffe009 */
[----:B------:R-:W-:Y:S01]  /*0190*/  HFMA2 R8, -RZ, RZ, 0, 0 ;  /* 0x00000000ff087431 */ /* 0x000fe200000001ff */
[----:B------:R-:W-:Y:S02]  /*01a0*/  LOP3.LUT R6, R4, 0x7ffffff8, RZ, 0xc0, !PT ;  /* 0x7ffffff804067812 */ /* 0x000fe400078ec0ff */
[-C--:B------:R-:W-:Y:S02]  /*01b0*/  IADD3 R5, PT, PT, R5, R25.reuse, RZ ;  /* 0x0000001905057210 */ /* 0x080fe40007ffe0ff */
[----:B------:R-:W-:Y:S02]  /*01c0*/  IADD3 R25, PT, PT, R2, R25, RZ ;  /* 0x0000001902197210 */ /* 0x000fe40007ffe0ff */
[----:B------:R-:W-:Y:S02]  /*01d0*/  MOV R18, RZ ;  /* 0x000000ff00127202 */ /* 0x000fe40000000f00 */
[----:B------:R-:W-:Y:S01]  /*01e0*/  IADD3 R10, PT, PT, -R6, RZ, RZ ;  /* 0x000000ff060a7210 */ /* 0x000fe20007ffe1ff */
[C-C-:B------:R-:W-:Y:S01]  /*01f0*/  IMAD R19, R0.reuse, 0x3, R25.reuse ;  /* 0x0000000300137824 */ /* 0x140fe200078e0219 */
[CC--:B------:R-:W-:Y:S01]  /*0200*/  LEA R9, R0.reuse, R25.reuse, 0x1 ;  /* 0x0000001900097211 */ /* 0x0c0fe200078e08ff */
[C-C-:B------:R-:W-:Y:S01]  /*0210*/  IMAD R23, R0.reuse, 0x5, R25.reuse ;  /* 0x0000000500177824 */ /* 0x140fe200078e0219 */
[C---:B------:R-:W-:Y:S01]  /*0220*/  LEA R21, R0.reuse, R25, 0x2 ;  /* 0x0000001900157211 */ /* 0x040fe200078e10ff */
[----:B------:R-:W-:-:S02]  /*0230*/  IMAD R11, R0, 0x6, R25 ;  /* 0x00000006000b7824 */ /* 0x000fc400078e0219 */
[----:B------:R-:W-:-:S07]  /*0240*/  IMAD R27, R0, 0x7, R25 ;  /* 0x00000007001b7824 */ /* 0x000fce00078e0219 */
.L_x_25:
[----:B------:R-:W0:Y:S08]  /*0250*/  LDC.64 R12, c[0x0][0x380] ;  /* 0x0000e000ff0c7b82 */ /* 0x000e300000000a00 */
[----:B------:R-:W1:Y:S01]  /*0260*/  LDC.64 R16, c[0x0][0x388] ;  /* 0x0000e200ff107b82 */ /* 0x000e620000000a00 */
[----:B0-----:R-:W-:-:S05]  /*0270*/  IMAD.WIDE.U32 R28, R25, 0x4, R12 ;  /* 0x00000004191c7825 */ /* 0x001fca00078e000c */
[----:B------:R0:W2:Y:S01]  /*0280*/  LDG.E R15, desc[UR6][R28.64] ;  /* 0x000000061c0f7981 */ /* 0x0000a2000c1e1900 */
[----:B-1----:R-:W-:-:S05]  /*0290*/  IMAD.WIDE R16, R8, 0x4, R16 ;  /* 0x0000000408107825 */ /* 0x002fca00078e0210 */
[----:B------:R1:W2:Y:S01]  /*02a0*/  LDG.E R14, desc[UR6][R16.64] ;  /* 0x00000006100e7981 */ /* 0x0002a2000c1e1900 */
[----:B0-----:R-:W1:Y:S02]  /*02b0*/  LDC R29, c[0x0][0x3a0] ;  /* 0x0000e800ff1d7b82 */ /* 0x001e640000000800 */
[----:B-1----:R-:W-:-:S05]  /*02c0*/  IMAD.WIDE R16, R29, 0x4, R16 ;  /* 0x000000041d107825 */ /* 0x002fca00078e0210 */
[----:B------:R0:W3:Y:S02]  /*02d0*/  LDG.E R22, desc[UR6][R16.64] ;  /* 0x0000000610167981 */ /* 0x0000e4000c1e1900 */
[----:B0-----:R-:W-:-:S05]  /*02e0*/  IMAD.WIDE R16, R29, 0x4, R16 ;  /* 0x000000041d107825 */ /* 0x001fca00078e0210 */
[----:B------:R-:W4:Y:S01]  /*02f0*/  LDG.E R26, desc[UR6][R16.64] ;  /* 0x00000006101a7981 */ /* 0x000f22000c1e1900 */
[----:B--2---:R-:W-:Y:S01]  /*0300*/  FFMA R18, R15, R14, R18 ;  /* 0x0000000e0f127223 */ /* 0x004fe20000000012 */
[----:B------:R-:W-:-:S05]  /*0310*/  IMAD.WIDE.U32 R14, R5, 0x4, R12 ;  /* 0x00000004050e7825 */ /* 0x000fca00078e000c */
[----:B------:R0:W3:Y:S02]  /*0320*/  LDG.E R20, desc[UR6][R14.64] ;  /* 0x000000060e147981 */ /* 0x0000e4000c1e1900 */
[----:B0-----:R-:W-:-:S05]  /*0330*/  IMAD.WIDE.U32 R14, R9, 0x4, R12 ;  /* 0x00000004090e7825 */ /* 0x001fca00078e000c */
[----:B------:R0:W4:Y:S01]  /*0340*/  LDG.E R24, desc[UR6][R14.64] ;  /* 0x000000060e187981 */ /* 0x000122000c1e1900 */
[----:B------:R-:W-:-:S04]  /*0350*/  IMAD.WIDE R16, R29, 0x4, R16 ;  /* 0x000000041d107825 */ /* 0x000fc800078e0210 */
[----:B0-----:R-:W-:-:S04]  /*0360*/  IMAD.WIDE.U32 R14, R19, 0x4, R12 ;  /* 0x00000004130e7825 */ /* 0x001fc800078e000c */
[----:B---3--:R-:W-:Y:S02]  /*0370*/  FFMA R18, R20, R22, R18 ;  /* 0x0000001614127223 */ /* 0x008fe40000000012 */
[----:B------:R0:W2:Y:S04]  /*0380*/  LDG.E R20, desc[UR6][R14.64] ;  /* 0x000000060e147981 */ /* 0x0000a8000c1e1900 */
[----:B------:R1:W2:Y:S01]  /*0390*/  LDG.E R22, desc[UR6][R16.64] ;  /* 0x0000000610167981 */ /* 0x0002a2000c1e1900 */
[----:B0-----:R-:W-:-:S04]  /*03a0*/  IMAD.WIDE.U32 R14, R21, 0x4, R12 ;  /* 0x00000004150e7825 */ /* 0x001fc800078e000c */
[----:B-1----:R-:W-:-:S04]  /*03b0*/  IMAD.WIDE R16, R29, 0x4, R16 ;  /* 0x000000041d107825 */ /* 0x002fc800078e0210 */
[----:B----4-:R-:W-:Y:S02]  /*03c0*/  FFMA R18, R24, R26, R18 ;  /* 0x0000001a18127223 */ /* 0x010fe40000000012 */
[----:B------:R0:W3:Y:S04]  /*03d0*/  LDG.E R24, desc[UR6][R14.64] ;  /* 0x000000060e187981 */ /* 0x0000e8000c1e1900 */
[----:B------:R1:W3:Y:S01]  /*03e0*/  LDG.E R26, desc[UR6][R16.64] ;  /* 0x00000006101a7981 */ /* 0x0002e2000c1e1900 */
[----:B0-----:R-:W-:-:S04]  /*03f0*/  IMAD.WIDE.U32 R14, R23, 0x4, R12 ;  /* 0x00000004170e7825 */ /* 0x001fc800078e000c */
[----:B-1----:R-:W-:-:S04]  /*0400*/  IMAD.WIDE R16, R29, 0x4, R16 ;  /* 0x000000041d107825 */ /* 0x002fc800078e0210 */
[----:B--2---:R-:W-:Y:S02]  /*0410*/  FFMA R18, R20, R22, R18 ;  /* 0x0000001614127223 */ /* 0x004fe40000000012 */
[----:B------:R0:W2:Y:S04]  /*0420*/  LDG.E R20, desc[UR6][R14.64] ;  /* 0x000000060e147981 */ /* 0x0000a8000c1e1900 */
[----:B------:R1:W2:Y:S01]  /*0430*/  LDG.E R22, desc[UR6][R16.64] ;  /* 0x0000000610167981 */ /* 0x0002a2000c1e1900 */
[----:B0-----:R-:W-:-:S04]  /*0440*/  IMAD.WIDE R14, R29, 0x4, R16 ;  /* 0x000000041d0e7825 */ /* 0x001fc800078e0210 */
[----:B-1----:R-:W-:-:S04]  /*0450*/  IMAD.WIDE.U32 R16, R11, 0x4, R12 ;  /* 0x000000040b107825 */ /* 0x002fc800078e000c */
[----:B---3--:R-:W-:Y:S02]  /*0460*/  FFMA R18, R24, R26, R18 ;  /* 0x0000001a18127223 */ /* 0x008fe40000000012 */
[----:B------:R0:W3:Y:S01]  /*0470*/  LDG.E R26, desc[UR6][R14.64] ;  /* 0x000000060e1a7981 */ /* 0x0000e2000c1e1900 */
[----:B------:R-:W-:-:S03]  /*0480*/  IMAD.WIDE.U32 R12, R27, 0x4, R12 ;  /* 0x000000041b0c7825 */ /* 0x000fc600078e000c */
[----:B------:R-:W3:Y:S04]  /*0490*/  LDG.E R24, desc[UR6][R16.64] ;  /* 0x0000000610187981 */ /* 0x000ee8000c1e1900 */
[----:B------:R-:W4:Y:S01]  /*04a0*/  LDG.E R13, desc[UR6][R12.64] ;  /* 0x000000060c0d7981 */ /* 0x000f22000c1e1900 */
[----:B0-----:R-:W-:-:S05]  /*04b0*/  IMAD.WIDE R14, R29, 0x4, R14 ;  /* 0x000000041d0e7825 */ /* 0x001fca00078e020e */
[----:B------:R-:W4:Y:S01]  /*04c0*/  LDG.E R28, desc[UR6][R14.64] ;  /* 0x000000060e1c7981 */ /* 0x000f22000c1e1900 */
[----:B------:R-:W-:-:S04]  /*04d0*/  IADD3 R10, PT, PT, R10, 0x8, RZ ;  /* 0x000000080a0a7810 */ /* 0x000fc80007ffe0ff */
[----:B------:R-:W-:Y:S02]  /*04e0*/  ISETP.NE.AND P0, PT, R10, RZ, PT ;  /* 0x000000ff0a00720c */ /* 0x000fe40003f05270 */
[----:B------:R-:W-:Y:S02]  /*04f0*/  LEA R8, R29, R8, 0x3 ;  /* 0x000000081d087211 */ /* 0x000fe400078e18ff */
[C---:B------:R-:W-:Y:S02]  /*0500*/  LEA R5, R0.reuse, R5, 0x3 ;  /* 0x0000000500057211 */ /* 0x040fe400078e18ff */
[C---:B------:R-:W-:Y:S02]  /*0510*/  LEA R9, R0.reuse, R9, 0x3 ;  /* 0x0000000900097211 */ /* 0x040fe400078e18ff */
[C---:B------:R-:W-:Y:S02]  /*0520*/  LEA R19, R0.reuse, R19, 0x3 ;  /* 0x0000001300137211 */ /* 0x040fe400078e18ff */
[----:B------:R-:W-:-:S02]  /*0530*/  LEA R21, R0, R21, 0x3 ;  /* 0x0000001500157211 */ /* 0x000fc400078e18ff */
[C---:B------:R-:W-:Y:S02]  /*0540*/  LEA R23, R0.reuse, R23, 0x3 ;  /* 0x0000001700177211 */ /* 0x040fe400078e18ff */
[C---:B------:R-:W-:Y:S02]  /*0550*/  LEA R25, R0.reuse, R25, 0x3 ;  /* 0x0000001900197211 */ /* 0x040fe400078e18ff */
[C---:B------:R-:W-:Y:S02]  /*0560*/  LEA R11, R0.reuse, R11, 0x3 ;  /* 0x0000000b000b7211 */ /* 0x040fe400078e18ff */
[----:B------:R-:W-:Y:S01]  /*0570*/  LEA R27, R0, R27, 0x3 ;  /* 0x0000001b001b7211 */ /* 0x000fe200078e18ff */
[----:B--2---:R-:W-:-:S04]  /*0580*/  FFMA R18, R20, R22, R18 ;  /* 0x0000001614127223 */ /* 0x004fc80000000012 */
[----:B---3--:R-:W-:-:S04]  /*0590*/  FFMA R18, R24, R26, R18 ;  /* 0x0000001a18127223 */ /* 0x008fc80000000012 */
[----:B----4-:R-:W-:Y:S01]  /*05a0*/  FFMA R18, R13, R28, R18 ;  /* 0x0000001c0d127223 */ /* 0x010fe20000000012 */
[----:B------:R-:W-:Y:S06]  /*05b0*/  @P0 BRA `(.L_x_25) ;  /* 0xfffffffc00240947 */ /* 0x000fec000383ffff */
.L_x_24:
[----:B------:R-:W-:-:S13]  /*05c0*/  LOP3.LUT P0, R5, R4, 0x7, RZ, 0xc0, !PT ;  /* 0x0000000704057812 */ /* 0x000fda000780c0ff */
[----:B------:R-:W-:Y:S05]  /*05d0*/  @!P0 BRA `(.L_x_23) ;  /* 0x00000004000c8947 */ /* 0x000fea0003800000 */
[----:B------:R-:W-:Y:S02]  /*05e0*/  ISETP.GE.U32.AND P0, PT, R5, 0x4, PT ;  /* 0x000000040500780c */ /* 0x000fe40003f06070 */
[----:B------:R-:W-:-:S04]  /*05f0*/  LOP3.LUT R26, R4, 0x3, RZ, 0xc0, !PT ;  /* 0x00000003041a7812 */ /* 0x000fc800078ec0ff */
[----:B------:R-:W-:-:S07]  /*0600*/  ISETP.NE.AND P1, PT, R26, RZ, PT ;  /* 0x000000ff1a00720c */ /* 0x000fce0003f25270 */
[----:B------:R-:W-:Y:S06]  /*0610*/  @!P0 BRA `(.L_x_26) ;  /* 0x0000000000788947 */ /* 0x000fec0003800000 */
[----:B------:R-:W0:Y:S01]  /*0620*/  LDC R5, c[0x0][0x3a0] ;  /* 0x0000e800ff057b82 */ /* 0x000e220000000800 */
[----:B------:R-:W-:-:S05]  /*0630*/  IADD3 R10, PT, PT, R6, R3, RZ ;  /* 0x00000003060a7210 */ /* 0x000fca0007ffe0ff */
[-C--:B------:R-:W-:Y:S02]  /*0640*/  IMAD R25, R10, R0.reuse, R7 ;  /* 0x000000000a197224 */ /* 0x080fe400078e0207 */
[----:B------:R-:W1:Y:S03]  /*0650*/  LDC.64 R20, c[0x0][0x388] ;  /* 0x0000e200ff147b82 */ /* 0x000e660000000a00 */
[----:B------:R-:W-:-:S04]  /*0660*/  IADD3 R15, PT, PT, R25, R0, RZ ;  /* 0x00000000190f7210 */ /* 0x000fc80007ffe0ff */
[----:B------:R-:W-:Y:S01]  /*0670*/  IADD3 R17, PT, PT, R15, R0, RZ ;  /* 0x000000000f117210 */ /* 0x000fe20007ffe0ff */
[----:B------:R-:W2:Y:S01]  /*0680*/  LDC.64 R8, c[0x0][0x380] ;  /* 0x0000e000ff087b82 */ /* 0x000ea20000000a00 */
[----:B0-----:R-:W-:-:S04]  /*0690*/  IMAD R11, R6, R5, RZ ;  /* 0x00000005060b7224 */ /* 0x001fc800078e02ff */
[----:B-1----:R-:W-:-:S04]  /*06a0*/  IMAD.WIDE R20, R11, 0x4, R20 ;  /* 0x000000040b147825 */ /* 0x002fc800078e0214 */
[----:B------:R-:W-:Y:S01]  /*06b0*/  IMAD.WIDE R10, R5, 0x4, R20 ;  /* 0x00000004050a7825 */ /* 0x000fe200078e0214 */
[----:B------:R-:W-:Y:S01]  /*06c0*/  IADD3 R23, PT, PT, R17, R0, RZ ;  /* 0x0000000011177210 */ /* 0x000fe20007ffe0ff */
[----:B------:R-:W3:Y:S02]  /*06d0*/  LDG.E R20, desc[UR6][R20.64] ;  /* 0x0000000614147981 */ /* 0x000ee4000c1e1900 */
[----:B--2---:R-:W-:-:S04]  /*06e0*/  IMAD.WIDE.U32 R24, R25, 0x4, R8 ;  /* 0x0000000419187825 */ /* 0x004fc800078e0008 */
[----:B------:R-:W-:Y:S01]  /*06f0*/  IMAD.WIDE.U32 R14, R15, 0x4, R8 ;  /* 0x000000040f0e7825 */ /* 0x000fe200078e0008 */
[----:B------:R-:W3:Y:S03]  /*0700*/  LDG.E R19, desc[UR6][R24.64] ;  /* 0x0000000618137981 */ /* 0x000ee6000c1e1900 */
[----:B------:R-:W-:Y:S02]  /*0710*/  IMAD.WIDE R12, R5, 0x4, R10 ;  /* 0x00000004050c7825 */ /* 0x000fe400078e020a */
[----:B------:R-:W2:Y:S02]  /*0720*/  LDG.E R14, desc[UR6][R14.64] ;  /* 0x000000060e0e7981 */ /* 0x000ea4000c1e1900 */
[--C-:B------:R-:W-:Y:S02]  /*0730*/  IMAD.WIDE.U32 R16, R17, 0x4, R8.reuse ;  /* 0x0000000411107825 */ /* 0x100fe400078e0008 */
        /* <DEDUP_REMOVED lines=12> */
.L_x_26:
[----:B------:R-:W-:Y:S05]  /*0800*/  @!P1 BRA `(.L_x_23) ;  /* 0x0000000000809947 */ /* 0x000fea0003800000 */
[----:B------:R-:W-:Y:S01]  /*0810*/  ISETP.NE.AND P0, PT, R26, 0x1, PT ;  /* 0x000000011a00780c */ /* 0x000fe20003f05270 */
[----:B------:R-:W0:Y:S01]  /*0820*/  LDC.64 R16, c[0x0][0x388] ;  /* 0x0000e200ff107b82 */ /* 0x000e220000000a00 */
[----:B------:R-:W-:-:S04]  /*0830*/  LOP3.LUT R4, R4, 0x1, RZ, 0xc0, !PT ;  /* 0x0000000104047812 */ /* 0x000fc800078ec0ff */
[----:B------:R-:W-:-:S03]  /*0840*/  ISETP.NE.U32.AND P1, PT, R4, 0x1, PT ;  /* 0x000000010400780c */ /* 0x000fc60003f25070 */
[----:B------:R-:W1:Y:S04]  /*0850*/  LDC.64 R10, c[0x0][0x380] ;  /* 0x0000e000ff0a7b82 */ /* 0x000e680000000a00 */
[----:B------:R-:W-:-:S04]  /*0860*/  @P0 IADD3 R12, PT, PT, R6, R3, RZ ;  /* 0x00000003060c0210 */ /* 0x000fc80007ffe0ff */
[----:B------:R-:W2:Y:S01]  /*0870*/  @P0 LDC R15, c[0x0][0x3a0] ;  /* 0x0000e800ff0f0b82 */ /* 0x000ea20000000800 */
[----:B------:R-:W-:-:S07]  /*0880*/  @P0 IMAD R13, R12, R0, R7 ;  /* 0x000000000c0d0224 */ /* 0x000fce00078e0207 */
[----:B------:R-:W3:Y:S08]  /*0890*/  @!P1 LDC R19, c[0x0][0x3a0] ;  /* 0x0000e800ff139b82 */ /* 0x000ef00000000800 */
[----:B------:R-:W4:Y:S08]  /*08a0*/  LDC.64 R4, c[0x0][0x380] ;  /* 0x0000e000ff047b82 */ /* 0x000f300000000a00 */
[----:B------:R-:W5:Y:S01]  /*08b0*/  LDC.64 R8, c[0x0][0x388] ;  /* 0x0000e200ff087b82 */ /* 0x000f620000000a00 */
[C---:B--2---:R-:W-:Y:S01]  /*08c0*/  @P0 IMAD R21, R6.reuse, R15, RZ ;  /* 0x0000000f06150224 */ /* 0x044fe200078e02ff */
[----:B------:R-:W-:-:S03]  /*08d0*/  @P0 IADD3 R6, PT, PT, R6, 0x2, RZ ;  /* 0x0000000206060810 */ /* 0x000fc60007ffe0ff */
[----:B0-----:R-:W-:Y:S01]  /*08e0*/  @P0 IMAD.WIDE R16, R21, 0x4, R16 ;  /* 0x0000000415100825 */ /* 0x001fe200078e0210 */
[----:B------:R-:W-:Y:S02]  /*08f0*/  @!P1 IADD3 R20, PT, PT, R6, R3, RZ ;  /* 0x0000000306149210 */ /* 0x000fe40007ffe0ff */
[CC--:B------:R-:W-:Y:S01]  /*0900*/  @P0 IADD3 R21, PT, PT, R13.reuse, R0.reuse, RZ ;  /* 0x000000000d150210 */ /* 0x0c0fe20007ffe0ff */
[----:B-1----:R-:W-:Y:S01]  /*0910*/  @P0 IMAD.WIDE.U32 R12, R13, 0x4, R10 ;  /* 0x000000040d0c0825 */ /* 0x002fe200078e000a */
[----:B------:R-:W2:Y:S03]  /*0920*/  @P0 LDG.E R3, desc[UR6][R16.64] ;  /* 0x0000000610030981 */ /* 0x000ea6000c1e1900 */
[----:B------:R-:W-:Y:S02]  /*0930*/  @P0 IMAD.WIDE R14, R15, 0x4, R16 ;  /* 0x000000040f0e0825 */ /* 0x000fe400078e0210 */
[----:B------:R-:W2:Y:S02]  /*0940*/  @P0 LDG.E R13, desc[UR6][R12.64] ;  /* 0x000000060c0d0981 */ /* 0x000ea4000c1e1900 */
[----:B------:R-:W-:-:S02]  /*0950*/  @!P1 IMAD R7, R20, R0, R7 ;  /* 0x0000000014079224 */ /* 0x000fc400078e0207 */
[----:B------:R-:W-:Y:S01]  /*0960*/  @P0 IMAD.WIDE.U32 R10, R21, 0x4, R10 ;  /* 0x00000004150a0825 */ /* 0x000fe200078e000a */
[----:B------:R-:W2:Y:S03]  /*0970*/  @P0 LDG.E R14, desc[UR6][R14.64] ;  /* 0x000000060e0e0981 */ /* 0x000ea6000c1e1900 */
[----:B---3--:R-:W-:Y:S02]  /*0980*/  @!P1 IMAD R19, R6, R19, RZ ;  /* 0x0000001306139224 */ /* 0x008fe400078e02ff */
[----:B----4-:R-:W-:Y:S01]  /*0990*/  @!P1 IMAD.WIDE.U32 R4, R7, 0x4, R4 ;  /* 0x0000000407049825 */ /* 0x010fe200078e0004 */
[----:B------:R-:W3:Y:S03]  /*09a0*/  @P0 LDG.E R10, desc[UR6][R10.64] ;  /* 0x000000060a0a0981 */ /* 0x000ee6000c1e1900 */
[----:B-----5:R-:W-:-:S02]  /*09b0*/  @!P1 IMAD.WIDE R8, R19, 0x4, R8 ;  /* 0x0000000413089825 */ /* 0x020fc400078e0208 */
[----:B------:R-:W4:Y:S04]  /*09c0*/  @!P1 LDG.E R5, desc[UR6][R4.64] ;  /* 0x0000000604059981 */ /* 0x000f28000c1e1900 */
[----:B------:R-:W4:Y:S01]  /*09d0*/  @!P1 LDG.E R8, desc[UR6][R8.64] ;  /* 0x0000000608089981 */ /* 0x000f22000c1e1900 */
[----:B--2---:R-:W-:-:S04]  /*09e0*/  @P0 FFMA R3, R13, R3, R18 ;  /* 0x000000030d030223 */ /* 0x004fc80000000012 */
[----:B---3--:R-:W-:-:S04]  /*09f0*/  @P0 FFMA R18, R10, R14, R3 ;  /* 0x0000000e0a120223 */ /* 0x008fc80000000003 */
[----:B----4-:R-:W-:-:S07]  /*0a00*/  @!P1 FFMA R18, R5, R8, R18 ;  /* 0x0000000805129223 */ /* 0x010fce0000000012 */
.L_x_23:
[----:B------:R-:W0:Y:S01]  /*0a10*/  LDC.64 R4, c[0x0][0x390] ;  /* 0x0000e400ff047b82 */ /* 0x000e220000000a00 */
[----:B------:R-:W1:Y:S02]  /*0a20*/  LDCU UR5, c[0x0][0x3a0] ;  /* 0x00007400ff0577ac */ /* 0x000e640008000800 */
[----:B-1----:R-:W-:-:S04]  /*0a30*/  IMAD R3, R2, UR5, RZ ;  /* 0x0000000502037c24 */ /* 0x002fc8000f8e02ff */
[----:B0-----:R-:W-:-:S05]  /*0a40*/  IMAD.WIDE.U32 R2, R3, 0x4, R4 ;  /* 0x0000000403027825 */ /* 0x001fca00078e0004 */
[----:B------:R-:W-:Y:S01]  /*0a50*/  STG.E desc[UR6][R2.64], R18 ;  /* 0x0000001202007986 */ /* 0x000fe2000c101906 */
[----:B------:R-:W-:Y:S05]  /*0a60*/  EXIT ;  /* 0x000000000000794d */ /* 0x000fea0003800000 */
.L_x_27:
        /* <DEDUP_REMOVED lines=9> */
.L_x_97:


//--------------------- .text._Z1wPfS_fii         --------------------------
	.section	.text._Z1wPfS_fii,"ax",@progbits
	.align	128
        .global         _Z1wPfS_fii
        .type           _Z1wPfS_fii,@function
        .size           _Z1wPfS_fii,(.L_x_98 - _Z1wPfS_fii)
        .other          _Z1wPfS_fii,@"STO_CUDA_ENTRY STV_DEFAULT"
_Z1wPfS_fii:
.text._Z1wPfS_fii:
[----:B------:R-:W-:Y:S01]  /*0000*/  LDC R1, c[0x0][0x37c] ;  /* 0x0000df00ff017b82 */ /* 0x000fe20000000800 */
[----:B------:R-:W0:Y:S07]  /*0010*/  S2R R0, SR_TID.X ;  /* 0x0000000000007919 */ /* 0x000e2e0000002100 */
[----:B------:R-:W0:Y:S01]  /*0020*/  S2UR UR6, SR_CTAID.X ;  /* 0x00000000000679c3 */ /* 0x000e220000002500 */
[----:B------:R-:W1:Y:S01]  /*0030*/  LDCU UR4, c[0x0][0x394] ;  /* 0x00007280ff0477ac */ /* 0x000e620008000800 */
[----:B------:R-:W1:Y:S06]  /*0040*/  LDCU UR5, c[0x0][0x398] ;  /* 0x00007300ff0577ac */ /* 0x000e6c0008000800 */
[----:B------:R-:W0:Y:S01]  /*0050*/  LDC R7, c[0x0][0x360] ;  /* 0x0000d800ff077b82 */ /* 0x000e220000000800 */
[----:B-1----:R-:W-:Y:S01]  /*0060*/  UIADD3 UR4, UPT, UPT, UR4, -UR5, URZ ;  /* 0x8000000504047290 */ /* 0x002fe2000fffe0ff */
[----:B0-----:R-:W-:-:S05]  /*0070*/  IMAD R7, R7, UR6, R0 ;  /* 0x0000000607077c24 */ /* 0x001fca000f8e0200 */
[----:B------:R-:W-:-:S13]  /*0080*/  ISETP.GE.U32.AND P0, PT, R7, UR4, PT ;  /* 0x0000000407007c0c */ /* 0x000fda000bf06070 */
[----:B------:R-:W-:Y:S05]  /*0090*/  @P0 EXIT ;  /* 0x000000000000094d */ /* 0x000fea0003800000 */
[----:B------:R-:W0:Y:S01]  /*00a0*/  LDC.64 R2, c[0x0][0x380] ;  /* 0x0000e000ff027b82 */ /* 0x000e220000000a00 */
[----:B------:R-:W1:Y:S01]  /*00b0*/  LDCU.64 UR4, c[0x0][0x358] ;  /* 0x00006b00ff0477ac */ /* 0x000e620008000a00 */
[----:B------:R-:W2:Y:S06]  /*00c0*/  LDCU UR6, c[0x0][0x390] ;  /* 0x00007200ff0677ac */ /* 0x000eac0008000800 */
[----:B------:R-:W3:Y:S01]  /*00d0*/  LDC.64 R4, c[0x0][0x388] ;  /* 0x0000e200ff047b82 */ /* 0x000ee20000000a00 */
[----:B0-----:R-:W-:-:S06]  /*00e0*/  IMAD.WIDE.U32 R2, R7, 0x4, R2 ;  /* 0x0000000407027825 */ /* 0x001fcc00078e0002 */
[----:B-1----:R-:W2:Y:S01]  /*00f0*/  LDG.E R2, desc[UR4][R2.64] ;  /* 0x0000000402027981 */ /* 0x002ea2000c1e1900 */
[----:B---3--:R-:W-:-:S04]  /*0100*/  IMAD.WIDE.U32 R4, R7, 0x4, R4 ;  /* 0x0000000407047825 */ /* 0x008fc800078e0004 */
[----:B--2---:R-:W-:-:S05]  /*0110*/  FMUL R7, R2, UR6 ;  /* 0x0000000602077c20 */ /* 0x004fca0008400000 */
[----:B------:R-:W-:Y:S01]  /*0120*/  STG.E desc[UR4][R4.64], R7 ;  /* 0x0000000704007986 */ /* 0x000fe2000c101904 */
[----:B------:R-:W-:Y:S05]  /*0130*/  EXIT ;  /* 0x000000000000794d */ /* 0x000fea0003800000 */
.L_x_28:
        /* <DEDUP_REMOVED lines=12> */
.L_x_98:


//--------------------- .text._Z8update_xPfS_iii  --------------------------
	.section	.text._Z8update_xPfS_iii,"ax",@progbits
	.align	128
        .global         _Z8update_xPfS_iii
        .type           _Z8update_xPfS_iii,@function
        .size           _Z8update_xPfS_iii,(.L_x_99 - _Z8update_xPfS_iii)
        .other          _Z8update_xPfS_iii,@"STO_CUDA_ENTRY STV_DEFAULT"
_Z8update_xPfS_iii:
.text._Z8update_xPfS_iii:
        /* <DEDUP_REMOVED lines=10> */
[----:B------:R-:W0:Y:S01]  /*00a0*/  LDC R5, c[0x0][0x394] ;  /* 0x0000e500ff057b82 */ /* 0x000e220000000800 */
[----:B------:R-:W1:Y:S01]  /*00b0*/  LDCU.64 UR4, c[0x0][0x358] ;  /* 0x00006b00ff0477ac */ /* 0x000e620008000a00 */
[----:B------:R-:W-:-:S06]  /*00c0*/  IADD3 R0, PT, PT, R7, UR6, RZ ;  /* 0x0000000607007c10 */ /* 0x000fcc000fffe0ff */
[----:B------:R-:W2:Y:S01]  /*00d0*/  LDC.64 R2, c[0x0][0x380] ;  /* 0x0000e000ff027b82 */ /* 0x000ea20000000a00 */
[----:B0-----:R-:W-:-:S04]  /*00e0*/  IMAD R5, R0, R5, UR6 ;  /* 0x0000000600057e24 */ /* 0x001fc8000f8e0205 */
[----:B--2---:R-:W-:-:S03]  /*00f0*/  IMAD.WIDE.U32 R2, R5, 0x4, R2 ;  /* 0x0000000405027825 */ /* 0x004fc600078e0002 */
[----:B------:R-:W0:Y:S03]  /*0100*/  LDC.64 R4, c[0x0][0x388] ;  /* 0x0000e200ff047b82 */ /* 0x000e260000000a00 */
[----:B-1----:R-:W2:Y:S01]  /*0110*/  LDG.E R3, desc[UR4][R2.64] ;  /* 0x0000000402037981 */ /* 0x002ea2000c1e1900 */
[----:B0-----:R-:W-:-:S05]  /*0120*/  IMAD.WIDE.U32 R4, R7, 0x4, R4 ;  /* 0x0000000407047825 */ /* 0x001fca00078e0004 */
[----:B--2---:R-:W-:Y:S01]  /*0130*/  STG.E desc[UR4][R4.64], R3 ;  /* 0x0000000304007986 */ /* 0x004fe2000c101904 */
[----:B------:R-:W-:Y:S05]  /*0140*/  EXIT ;  /* 0x000000000000794d */ /* 0x000fea0003800000 */
.L_x_29:
        /* <DEDUP_REMOVED lines=11> */
.L_x_99:


//--------------------- .text._Z4prodPfS_S_S_iii  --------------------------
	.section	.text._Z4prodPfS_S_S_iii,"ax",@progbits
	.align	128
        .global         _Z4prodPfS_S_S_iii
        .type           _Z4prodPfS_S_S_iii,@function
        .size           _Z4prodPfS_S_S_iii,(.L_x_100 - _Z4prodPfS_S_S_iii)
        .other          _Z4prodPfS_S_S_iii,@"STO_CUDA_ENTRY STV_DEFAULT"
_Z4prodPfS_S_S_iii:
.text._Z4prodPfS_S_S_iii:
[----:B------:R-:W-:Y:S08]  /*0000*/  LDC R1, c[0x0][0x37c] ;  /* 0x0000df00ff017b82 */ /* 0x000ff00000000800 */
[----:B------:R-:W0:Y:S01]  /*0010*/  LDC R4, c[0x0][0x3a8] ;  /* 0x0000ea00ff047b82 */ /* 0x000e220000000800 */
[----:B------:R-:W1:Y:S07]  /*0020*/  S2R R3, SR_TID.X ;  /* 0x0000000000037919 */ /* 0x000e6e0000002100 */
[----:B------:R-:W2:Y:S01]  /*0030*/  S2UR UR4, SR_CTAID.X ;  /* 0x00000000000479c3 */ /* 0x000ea20000002500 */
[----:B0-----:R-:W-:-:S13]  /*0040*/  ISETP.GE.AND P0, PT, R4, 0x1, PT ;  /* 0x000000010400780c */ /* 0x001fda0003f06270 */
[----:B-12---:R-:W-:Y:S05]  /*0050*/  @!P0 EXIT ;  /* 0x000000000000894d */ /* 0x006fea0003800000 */
[----:B------:R-:W0:Y:S01]  /*0060*/  LDC R5, c[0x0][0x3a4] ;  /* 0x0000e900ff057b82 */ /* 0x000e220000000800 */
[----:B------:R-:W1:Y:S07]  /*0070*/  LDCU.64 UR6, c[0x0][0x358] ;  /* 0x00006b00ff0677ac */ /* 0x000e6e0008000a00 */
[----:B------:R-:W2:Y:S01]  /*0080*/  LDC R0, c[0x0][0x360] ;  /* 0x0000d800ff007b82 */ /* 0x000ea20000000800 */
[----:B0-----:R-:W-:Y:S01]  /*0090*/  ISETP.GE.AND P0, PT, R5, 0x1, PT ;  /* 0x000000010500780c */ /* 0x001fe20003f06270 */
[----:B--2---:R-:W-:-:S12]  /*00a0*/  IMAD R0, R0, UR4, R3 ;  /* 0x0000000400007c24 */ /* 0x004fd8000f8e0203 */
[----:B-1----:R-:W-:Y:S05]  /*00b0*/  @!P0 BRA `(.L_x_30) ;  /* 0x0000000800b48947 */ /* 0x002fea0003800000 */
[C---:B------:R-:W-:Y:S01]  /*00c0*/  LOP3.LUT R3, R5.reuse, 0x7ffffff8, RZ, 0xc0, !PT ;  /* 0x7ffffff805037812 */ /* 0x040fe200078ec0ff */
[----:B------:R-:W-:Y:S01]  /*00d0*/  HFMA2 R7, -RZ, RZ, 0, 0 ;  /* 0x00000000ff077431 */ /* 0x000fe200000001ff */
[----:B------:R-:W-:Y:S02]  /*00e0*/  SHF.L.U32 R2, R4, 0x3, RZ ;  /* 0x0000000304027819 */ /* 0x000fe400000006ff */
[C---:B------:R-:W-:Y:S02]  /*00f0*/  LOP3.LUT R4, R5.reuse, 0x7, RZ, 0xc0, !PT ;  /* 0x0000000705047812 */ /* 0x040fe400078ec0ff */
[----:B------:R-:W-:Y:S02]  /*0100*/  LOP3.LUT R5, R5, 0x3, RZ, 0xc0, !PT ;  /* 0x0000000305057812 */ /* 0x000fe400078ec0ff */
[----:B------:R-:W-:-:S07]  /*0110*/  IADD3 R6, PT, PT, -R3, RZ, RZ ;  /* 0x000000ff03067210 */ /* 0x000fce0007ffe1ff */
.L_x_37:
[----:B0-----:R-:W0:Y:S01]  /*0120*/  LDCU UR4, c[0x0][0x3a0] ;  /* 0x00007400ff0477ac */ /* 0x001e220008000800 */
[----:B------:R-:W-:Y:S01]  /*0130*/  BSSY.RECONVERGENT B0, `(.L_x_31) ;  /* 0x00000a0000007945 */ /* 0x000fe20003800200 */
[----:B0-----:R-:W-:-:S13]  /*0140*/  ISETP.GE.U32.AND P0, PT, R0, UR4, PT ;  /* 0x0000000400007c0c */ /* 0x001fda000bf06070 */
[----:B------:R-:W-:Y:S05]  /*0150*/  @P0 BRA `(.L_x_32) ;  /* 0x0000000800740947 */ /* 0x000fea0003800000 */
[----:B------:R-:W0:Y:S01]  /*0160*/  LDC R9, c[0x0][0x3a4] ;  /* 0x0000e900ff097b82 */ /* 0x000e220000000800 */
[----:B------:R-:W-:Y:S01]  /*0170*/  HFMA2 R8, -RZ, RZ, 0, 0 ;  /* 0x00000000ff087431 */ /* 0x000fe200000001ff */
[----:B------:R-:W-:Y:S02]  /*0180*/  MOV R26, RZ ;  /* 0x000000ff001a7202 */ /* 0x000fe40000000f00 */
[----:B0-----:R-:W-:-:S13]  /*0190*/  ISETP.GE.U32.AND P0, PT, R9, 0x8, PT ;  /* 0x000000080900780c */ /* 0x001fda0003f06070 */
[----:B------:R-:W-:Y:S05]  /*01a0*/  @!P0 BRA `(.L_x_33) ;  /* 0x0000000400248947 */ /* 0x000fea0003800000 */
[----:B------:R-:W0:Y:S01]  /*01b0*/  LDC R22, c[0x0][0x3a8] ;  /* 0x0000ea00ff167b82 */ /* 0x000e220000000800 */
[----:B------:R-:W-:Y:S01]  /*01c0*/  IMAD R8, R0, R9, 0x3 ;  /* 0x0000000300087424 */ /* 0x000fe200078e0209 */
[----:B------:R-:W-:Y:S02]  /*01d0*/  MOV R26, RZ ;  /* 0x000000ff001a7202 */ /* 0x000fe40000000f00 */
[----:B------:R-:W-:-:S04]  /*01e0*/  MOV R24, R6 ;  /* 0x0000000600187202 */ /* 0x000fc80000000f00 */
[----:B------:R-:W1:Y:S01]  /*01f0*/  LDC.64 R12, c[0x0][0x388] ;  /* 0x0000e200ff0c7b82 */ /* 0x000e620000000a00 */
[C---:B0-----:R-:W-:Y:S01]  /*0200*/  IADD3 R23, PT, PT, R7.reuse, R22, RZ ;  /* 0x0000001607177210 */ /* 0x041fe20007ffe0ff */
[C-C-:B------:R-:W-:Y:S01]  /*0210*/  IMAD R25, R22.reuse, 0x3, R7.reuse ;  /* 0x0000000316197824 */ /* 0x140fe200078e0207 */
[CC--:B------:R-:W-:Y:S01]  /*0220*/  LEA R11, R22.reuse, R7.reuse, 0x1 ;  /* 0x00000007160b7211 */ /* 0x0c0fe200078e08ff */
[C-C-:B------:R-:W-:Y:S01]  /*0230*/  IMAD R29, R22.reuse, 0x5, R7.reuse ;  /* 0x00000005161d7824 */ /* 0x140fe200078e0207 */
[C---:B------:R-:W-:Y:S01]  /*0240*/  LEA R27, R22.reuse, R7, 0x2 ;  /* 0x00000007161b7211 */ /* 0x040fe200078e10ff */
[C-C-:B------:R-:W-:Y:S02]  /*0250*/  IMAD R10, R22.reuse, 0x6, R7.reuse ;  /* 0x00000006160a7824 */ /* 0x140fe400078e0207 */
[----:B------:R-:W-:Y:S02]  /*0260*/  IMAD R22, R22, 0x7, R7 ;  /* 0x0000000716167824 */ /* 0x000fe400078e0207 */
[----:B-1----:R-:W-:-:S07]  /*0270*/  IMAD.WIDE.U32 R14, R7, 0x4, R12 ;  /* 0x00000004070e7825 */ /* 0x002fce00078e000c */
.L_x_34:
[----:B------:R-:W0:Y:S01]  /*0280*/  LDC.64 R16, c[0x0][0x380] ;  /* 0x0000e000ff107b82 */ /* 0x000e220000000a00 */
[----:B------:R-:W-:Y:S01]  /*0290*/  IADD3 R21, PT, PT, R8, -0x3, RZ ;  /* 0xfffffffd08157810 */ /* 0x000fe20007ffe0ff */
[----:B------:R-:W2:Y:S04]  /*02a0*/  LDG.E R18, desc[UR6][R14.64] ;  /* 0x000000060e127981 */ /* 0x000ea8000c1e1900 */
[----:B0-----:R-:W-:-:S06]  /*02b0*/  IMAD.WIDE.U32 R20, R21, 0x4, R16 ;  /* 0x0000000415147825 */ /* 0x001fcc00078e0010 */
[----:B------:R-:W2:Y:S01]  /*02c0*/  LDG.E R21, desc[UR6][R20.64] ;  /* 0x0000000614157981 */ /* 0x000ea2000c1e1900 */
[----:B------:R-:W-:Y:S01]  /*02d0*/  IADD3 R19, PT, PT, R8, -0x2, RZ ;  /* 0xfffffffe08137810 */ /* 0x000fe20007ffe0ff */
[----:B--2---:R-:W-:-:S04]  /*02e0*/  FFMA R26, R21, R18, R26 ;  /* 0x00000012151a7223 */ /* 0x004fc8000000001a */
[----:B------:R-:W-:-:S05]  /*02f0*/  IMAD.WIDE.U32 R18, R19, 0x4, R16 ;  /* 0x0000000413127825 */ /* 0x000fca00078e0010 */
[----:B------:R0:W2:Y:S02]  /*0300*/  LDG.E R28, desc[UR6][R18.64] ;  /* 0x00000006121c7981 */ /* 0x0000a4000c1e1900 */
[----:B0-----:R-:W-:-:S06]  /*0310*/  IMAD.WIDE.U32 R18, R23, 0x4, R12 ;  /* 0x0000000417127825 */ /* 0x001fcc00078e000c */
[----:B------:R-:W2:Y:S01]  /*0320*/  LDG.E R19, desc[UR6][R18.64] ;  /* 0x0000000612137981 */ /* 0x000ea2000c1e1900 */
[----:B------:R-:W-:-:S06]  /*0330*/  IMAD.WIDE.U32 R20, R11, 0x4, R12 ;  /* 0x000000040b147825 */ /* 0x000fcc00078e000c */
[----:B------:R-:W3:Y:S01]  /*0340*/  LDG.E R21, desc[UR6][R20.64] ;  /* 0x0000000614157981 */ /* 0x000ee2000c1e1900 */
[----:B--2---:R-:W-:Y:S01]  /*0350*/  FFMA R26, R28, R19, R26 ;  /* 0x000000131c1a7223 */ /* 0x004fe2000000001a */
[----:B------:R-:W-:-:S05]  /*0360*/  IADD3 R28, PT, PT, R8, -0x1, RZ ;  /* 0xffffffff081c7810 */ /* 0x000fca0007ffe0ff */
[----:B------:R-:W-:-:S05]  /*0370*/  IMAD.WIDE.U32 R18, R28, 0x4, R16 ;  /* 0x000000041c127825 */ /* 0x000fca00078e0010 */
[----:B------:R0:W3:Y:S02]  /*0380*/  LDG.E R28, desc[UR6][R18.64] ;  /* 0x00000006121c7981 */ /* 0x0000e4000c1e1900 */
[----:B0-----:R-:W-:-:S04]  /*0390*/  IMAD.WIDE.U32 R18, R8, 0x4, R16 ;  /* 0x0000000408127825 */ /* 0x001fc800078e0010 */
[----:B---3--:R-:W-:Y:S01]  /*03a0*/  FFMA R26, R28, R21, R26 ;  /* 0x000000151c1a7223 */ /* 0x008fe2000000001a */
[----:B------:R-:W-:Y:S01]  /*03b0*/  IMAD.WIDE.U32 R20, R25, 0x4, R12 ;  /* 0x0000000419147825 */ /* 0x000fe200078e000c */
[----:B------:R-:W2:Y:S05]  /*03c0*/  LDG.E R28, desc[UR6][R18.64] ;  /* 0x00000006121c7981 */ /* 0x000eaa000c1e1900 */
[----:B------:R-:W2:Y:S02]  /*03d0*/  LDG.E R21, desc[UR6][R20.64] ;  /* 0x0000000614157981 */ /* 0x000ea4000c1e1900 */
[----:B--2---:R-:W-:Y:S01]  /*03e0*/  FFMA R26, R28, R21, R26 ;  /* 0x000000151c1a7223 */ /* 0x004fe2000000001a */
[----:B------:R-:W-:-:S05]  /*03f0*/  IADD3 R28, PT, PT, R8, 0x1, RZ ;  /* 0x00000001081c7810 */ /* 0x000fca0007ffe0ff */
[----:B------:R-:W-:-:S05]  /*0400*/  IMAD.WIDE.U32 R18, R28, 0x4, R16 ;  /* 0x000000041c127825 */ /* 0x000fca00078e0010 */
[----:B------:R0:W2:Y:S02]  /*0410*/  LDG.E R28, desc[UR6][R18.64] ;  /* 0x00000006121c7981 */ /* 0x0000a4000c1e1900 */
[----:B0-----:R-:W-:-:S05]  /*0420*/  IMAD.WIDE.U32 R18, R27, 0x4, R12 ;  /* 0x000000041b127825 */ /* 0x001fca00078e000c */
[----:B------:R-:W2:Y:S02]  /*0430*/  LDG.E R21, desc[UR6][R18.64] ;  /* 0x0000000612157981 */ /* 0x000ea4000c1e1900 */
[----:B--2---:R-:W-:Y:S01]  /*0440*/  FFMA R26, R28, R21, R26 ;  /* 0x000000151c1a7223 */ /* 0x004fe2000000001a */
[----:B------:R-:W-:-:S05]  /*0450*/  IADD3 R28, PT, PT, R8, 0x2, RZ ;  /* 0x00000002081c7810 */ /* 0x000fca0007ffe0ff */
[----:B------:R-:W-:-:S05]  /*0460*/  IMAD.WIDE.U32 R20, R28, 0x4, R16 ;  /* 0x000000041c147825 */ /* 0x000fca00078e0010 */
[----:B------:R0:W2:Y:S02]  /*0470*/  LDG.E R28, desc[UR6][R20.64] ;  /* 0x00000006141c7981 */ /* 0x0000a4000c1e1900 */
[----:B0-----:R-:W-:-:S06]  /*0480*/  IMAD.WIDE.U32 R20, R29, 0x4, R12 ;  /* 0x000000041d147825 */ /* 0x001fcc00078e000c */
[----:B------:R-:W2:Y:S02]  /*0490*/  LDG.E R21, desc[UR6][R20.64] ;  /* 0x0000000614157981 */ /* 0x000ea4000c1e1900 */
[----:B--2---:R-:W-:Y:S01]  /*04a0*/  FFMA R26, R28, R21, R26 ;  /* 0x000000151c1a7223 */ /* 0x004fe2000000001a */
[----:B------:R-:W-:-:S05]  /*04b0*/  IADD3 R28, PT, PT, R8, 0x3, RZ ;  /* 0x00000003081c7810 */ /* 0x000fca0007ffe0ff */
[----:B------:R-:W-:-:S05]  /*04c0*/  IMAD.WIDE.U32 R18, R28, 0x4, R16 ;  /* 0x000000041c127825 */ /* 0x000fca00078e0010 */
[----:B------:R0:W2:Y:S02]  /*04d0*/  LDG.E R28, desc[UR6][R18.64] ;  /* 0x00000006121c7981 */ /* 0x0000a4000c1e1900 */
[----:B0-----:R-:W-:-:S06]  /*04e0*/  IMAD.WIDE.U32 R18, R10, 0x4, R12 ;  /* 0x000000040a127825 */ /* 0x001fcc00078e000c */
[----:B------:R-:W2:Y:S01]  /*04f0*/  LDG.E R19, desc[UR6][R18.64] ;  /* 0x0000000612137981 */ /* 0x000ea2000c1e1900 */
[----:B------:R-:W-:-:S06]  /*0500*/  IMAD.WIDE.U32 R20, R22, 0x4, R12 ;  /* 0x0000000416147825 */ /* 0x000fcc00078e000c */
[----:B------:R-:W3:Y:S01]  /*0510*/  LDG.E R20, desc[UR6][R20.64] ;  /* 0x0000000614147981 */ /* 0x000ee2000c1e1900 */
[----:B--2---:R-:W-:Y:S01]  /*0520*/  FFMA R26, R28, R19, R26 ;  /* 0x000000131c1a7223 */ /* 0x004fe2000000001a */
[----:B------:R-:W-:-:S05]  /*0530*/  IADD3 R28, PT, PT, R8, 0x4, RZ ;  /* 0x00000004081c7810 */ /* 0x000fca0007ffe0ff */
[----:B------:R-:W-:-:S06]  /*0540*/  IMAD.WIDE.U32 R16, R28, 0x4, R16 ;  /* 0x000000041c107825 */ /* 0x000fcc00078e0010 */
[----:B------:R-:W3:Y:S01]  /*0550*/  LDG.E R17, desc[UR6][R16.64] ;  /* 0x0000000610117981 */ /* 0x000ee2000c1e1900 */
[----:B------:R-:W-:-:S04]  /*0560*/  IADD3 R24, PT, PT, R24, 0x8, RZ ;  /* 0x0000000818187810 */ /* 0x000fc80007ffe0ff */
[----:B------:R-:W-:Y:S01]  /*0570*/  ISETP.NE.AND P0, PT, R24, RZ, PT ;  /* 0x000000ff1800720c */ /* 0x000fe20003f05270 */
[C---:B------:R-:W-:Y:S01]  /*0580*/  IMAD.WIDE.U32 R14, R2.reuse, 0x4, R14 ;  /* 0x00000004020e7825 */ /* 0x040fe200078e000e */
[C---:B------:R-:W-:Y:S02]  /*0590*/  IADD3 R23, PT, PT, R2.reuse, R23, RZ ;  /* 0x0000001702177210 */ /* 0x040fe40007ffe0ff */
[C---:B------:R-:W-:Y:S02]  /*05a0*/  IADD3 R11, PT, PT, R2.reuse, R11, RZ ;  /* 0x0000000b020b7210 */ /* 0x040fe40007ffe0ff */
[C---:B------:R-:W-:Y:S02]  /*05b0*/  IADD3 R25, PT, PT, R2.reuse, R25, RZ ;  /* 0x0000001902197210 */ /* 0x040fe40007ffe0ff */
[C---:B------:R-:W-:Y:S02]  /*05c0*/  IADD3 R27, PT, PT, R2.reuse, R27, RZ ;  /* 0x0000001b021b7210 */ /* 0x040fe40007ffe0ff */
[----:B------:R-:W-:-:S02]  /*05d0*/  IADD3 R29, PT, PT, R2, R29, RZ ;  /* 0x0000001d021d7210 */ /* 0x000fc40007ffe0ff */
[C---:B------:R-:W-:Y:S02]  /*05e0*/  IADD3 R10, PT, PT, R2.reuse, R10, RZ ;  /* 0x0000000a020a7210 */ /* 0x040fe40007ffe0ff */
[----:B------:R-:W-:Y:S02]  /*05f0*/  IADD3 R22, PT, PT, R2, R22, RZ ;  /* 0x0000001602167210 */ /* 0x000fe40007ffe0ff */
[----:B------:R-:W-:Y:S01]  /*0600*/  IADD3 R8, PT, PT, R8, 0x8, RZ ;  /* 0x0000000808087810 */ /* 0x000fe20007ffe0ff */
[----:B---3--:R-:W-:Y:S01]  /*0610*/  FFMA R26, R17, R20, R26 ;  /* 0x00000014111a7223 */ /* 0x008fe2000000001a */
[----:B------:R-:W-:Y:S06]  /*0620*/  @P0 BRA `(.L_x_34) ;  /* 0xfffffffc00140947 */ /* 0x000fec000383ffff */
[----:B------:R-:W-:-:S07]  /*0630*/  MOV R8, R3 ;  /* 0x0000000300087202 */ /* 0x000fce0000000f00 */
.L_x_33:
[----:B------:R-:W-:-:S13]  /*0640*/  ISETP.NE.AND P0, PT, R4, RZ, PT ;  /* 0x000000ff0400720c */ /* 0x000fda0003f05270 */
[----:B------:R-:W-:Y:S05]  /*0650*/  @!P0 BRA `(.L_x_35) ;  /* 0x0000000400108947 */ /* 0x000fea0003800000 */
[----:B------:R-:W-:Y:S02]  /*0660*/  IADD3 R10, PT, PT, R4, -0x1, RZ ;  /* 0xffffffff040a7810 */ /* 0x000fe40007ffe0ff */
[----:B------:R-:W-:Y:S02]  /*0670*/  ISETP.NE.AND P1, PT, R5, RZ, PT ;  /* 0x000000ff0500720c */ /* 0x000fe40003f25270 */
[----:B------:R-:W-:-:S13]  /*0680*/  ISETP.GE.U32.AND P0, PT, R10, 0x3, PT ;  /* 0x000000030a00780c */ /* 0x000fda0003f06070 */
[----:B------:R-:W-:Y:S05]  /*0690*/  @!P0 BRA `(.L_x_36) ;  /* 0x0000000000808947 */ /* 0x000fea0003800000 */
[----:B------:R-:W0:Y:S01]  /*06a0*/  LDC R16, c[0x0][0x3a8] ;  /* 0x0000ea00ff107b82 */ /* 0x000e220000000800 */
[----:B------:R-:W-:-:S05]  /*06b0*/  IMAD R15, R0, R9, R8 ;  /* 0x00000009000f7224 */ /* 0x000fca00078e0208 */
[C---:B------:R-:W-:Y:S02]  /*06c0*/  IADD3 R21, PT, PT, R15.reuse, 0x1, RZ ;  /* 0x000000010f157810 */ /* 0x040fe40007ffe0ff */
[----:B------:R-:W1:Y:S08]  /*06d0*/  LDC.64 R10, c[0x0][0x388] ;  /* 0x0000e200ff0a7b82 */ /* 0x000e700000000a00 */
[----:B------:R-:W2:Y:S01]  /*06e0*/  LDC.64 R12, c[0x0][0x380] ;  /* 0x0000e000ff0c7b82 */ /* 0x000ea20000000a00 */
[C---:B------:R-:W-:Y:S01]  /*06f0*/  IADD3 R27, PT, PT, R15.reuse, 0x2, RZ ;  /* 0x000000020f1b7810 */ /* 0x040fe20007ffe0ff */
[----:B0-----:R-:W-:Y:S01]  /*0700*/  IMAD R17, R8, R16, R7 ;  /* 0x0000001008117224 */ /* 0x001fe200078e0207 */
[----:B------:R-:W-:-:S03]  /*0710*/  IADD3 R28, PT, PT, R15, 0x3, RZ ;  /* 0x000000030f1c7810 */ /* 0x000fc60007ffe0ff */
[C---:B-1----:R-:W-:Y:S01]  /*0720*/  IMAD.WIDE.U32 R22, R17.reuse, 0x4, R10 ;  /* 0x0000000411167825 */ /* 0x042fe200078e000a */
[----:B------:R-:W-:-:S04]  /*0730*/  IADD3 R17, PT, PT, R17, R16, RZ ;  /* 0x0000001011117210 */ /* 0x000fc80007ffe0ff */
[-C--:B------:R-:W-:Y:S01]  /*0740*/  IADD3 R29, PT, PT, R17, R16.reuse, RZ ;  /* 0x00000010111d7210 */ /* 0x080fe20007ffe0ff */
[--C-:B--2---:R-:W-:Y:S01]  /*0750*/  IMAD.WIDE.U32 R24, R15, 0x4, R12.reuse ;  /* 0x000000040f187825 */ /* 0x104fe200078e000c */
[----:B------:R-:W2:Y:S03]  /*0760*/  LDG.E R22, desc[UR6][R22.64] ;  /* 0x0000000616167981 */ /* 0x000ea6000c1e1900 */
[----:B------:R-:W-:Y:S02]  /*0770*/  IMAD.WIDE.U32 R20, R21, 0x4, R12 ;  /* 0x0000000415147825 */ /* 0x000fe400078e000c */
[----:B------:R-:W2:Y:S02]  /*0780*/  LDG.E R25, desc[UR6][R24.64] ;  /* 0x0000000618197981 */ /* 0x000ea4000c1e1900 */
[----:B------:R-:W-:Y:S02]  /*0790*/  IMAD.WIDE.U32 R18, R17, 0x4, R10 ;  /* 0x0000000411127825 */ /* 0x000fe400078e000a */
[----:B------:R-:W3:Y:S02]  /*07a0*/  LDG.E R20, desc[UR6][R20.64] ;  /* 0x0000000614147981 */ /* 0x000ee4000c1e1900 */
[----:B------:R-:W-:Y:S01]  /*07b0*/  IMAD.WIDE.U32 R14, R27, 0x4, R12 ;  /* 0x000000041b0e7825 */ /* 0x000fe200078e000c */
[C---:B------:R-:W-:Y:S01]  /*07c0*/  IADD3 R27, PT, PT, R29.reuse, R16, RZ ;  /* 0x000000101d1b7210 */ /* 0x040fe20007ffe0ff */
[----:B------:R-:W3:Y:S02]  /*07d0*/  LDG.E R19, desc[UR6][R18.64] ;  /* 0x0000000612137981 */ /* 0x000ee4000c1e1900 */
[----:B------:R-:W-:-:S02]  /*07e0*/  IMAD.WIDE.U32 R16, R29, 0x4, R10 ;  /* 0x000000041d107825 */ /* 0x000fc400078e000a */
[----:B------:R-:W4:Y:S02]  /*07f0*/  LDG.E R15, desc[UR6][R14.64] ;  /* 0x000000060e0f7981 */ /* 0x000f24000c1e1900 */
[----:B------:R-:W-:Y:S02]  /*0800*/  IMAD.WIDE.U32 R12, R28, 0x4, R12 ;  /* 0x000000041c0c7825 */ /* 0x000fe400078e000c */
[----:B------:R-:W4:Y:S02]  /*0810*/  LDG.E R16, desc[UR6][R16.64] ;  /* 0x0000000610107981 */ /* 0x000f24000c1e1900 */
[----:B------:R-:W-:Y:S02]  /*0820*/  IMAD.WIDE.U32 R10, R27, 0x4, R10 ;  /* 0x000000041b0a7825 */ /* 0x000fe400078e000a */
[----:B------:R-:W5:Y:S04]  /*0830*/  LDG.E R13, desc[UR6][R12.64] ;  /* 0x000000060c0d7981 */ /* 0x000f68000c1e1900 */
[----:B------:R-:W5:Y:S01]  /*0840*/  LDG.E R10, desc[UR6][R10.64] ;  /* 0x000000060a0a7981 */ /* 0x000f62000c1e1900 */
[----:B------:R-:W-:Y:S01]  /*0850*/  IADD3 R8, PT, PT, R8, 0x4, RZ ;  /* 0x0000000408087810 */ /* 0x000fe20007ffe0ff */
[----:B--2---:R-:W-:-:S04]  /*0860*/  FFMA R25, R25, R22, R26 ;  /* 0x0000001619197223 */ /* 0x004fc8000000001a */
[----:B---3--:R-:W-:-:S04]  /*0870*/  FFMA R20, R20, R19, R25 ;  /* 0x0000001314147223 */ /* 0x008fc80000000019 */
[----:B----4-:R-:W-:-:S04]  /*0880*/  FFMA R20, R15, R16, R20 ;  /* 0x000000100f147223 */ /* 0x010fc80000000014 */
[----:B-----5:R-:W-:-:S07]  /*0890*/  FFMA R26, R13, R10, R20 ;  /* 0x0000000a0d1a7223 */ /* 0x020fce0000000014 */
.L_x_36:
[----:B------:R-:W-:Y:S05]  /*08a0*/  @!P1 BRA `(.L_x_35) ;  /* 0x00000000007c9947 */ /* 0x000fea0003800000 */
[----:B------:R-:W-:Y:S01]  /*08b0*/  ISETP.NE.AND P0, PT, R5, 0x1, PT ;  /* 0x000000010500780c */ /* 0x000fe20003f05270 */
[----:B------:R-:W0:Y:S01]  /*08c0*/  LDC.64 R18, c[0x0][0x388] ;  /* 0x0000e200ff127b82 */ /* 0x000e220000000a00 */
[----:B------:R-:W-:-:S04]  /*08d0*/  LOP3.LUT R10, R9, 0x1, RZ, 0xc0, !PT ;  /* 0x00000001090a7812 */ /* 0x000fc800078ec0ff */
[----:B------:R-:W-:-:S03]  /*08e0*/  ISETP.NE.U32.AND P1, PT, R10, 0x1, PT ;  /* 0x000000010a00780c */ /* 0x000fc60003f25070 */
[----:B------:R-:W1:Y:S04]  /*08f0*/  LDC.64 R16, c[0x0][0x380] ;  /* 0x0000e000ff107b82 */ /* 0x000e680000000a00 */
[----:B------:R-:W-:-:S04]  /*0900*/  @P0 IMAD R15, R0, R9, R8 ;  /* 0x00000009000f0224 */ /* 0x000fc800078e0208 */
[----:B------:R-:W2:Y:S08]  /*0910*/  @P0 LDC R14, c[0x0][0x3a8] ;  /* 0x0000ea00ff0e0b82 */ /* 0x000eb00000000800 */
[----:B------:R-:W3:Y:S08]  /*0920*/  @!P1 LDC R22, c[0x0][0x3a8] ;  /* 0x0000ea00ff169b82 */ /* 0x000ef00000000800 */
[----:B------:R-:W4:Y:S08]  /*0930*/  LDC.64 R12, c[0x0][0x380] ;  /* 0x0000e000ff0c7b82 */ /* 0x000f300000000a00 */
[----:B------:R-:W5:Y:S01]  /*0940*/  LDC.64 R10, c[0x0][0x388] ;  /* 0x0000e200ff0a7b82 */ /* 0x000f620000000a00 */
[C---:B--2---:R-:W-:Y:S01]  /*0950*/  @P0 IMAD R23, R8.reuse, R14, R7 ;  /* 0x0000000e08170224 */ /* 0x044fe200078e0207 */
[----:B------:R-:W-:-:S03]  /*0960*/  @P0 IADD3 R8, PT, PT, R8, 0x2, RZ ;  /* 0x0000000208080810 */ /* 0x000fc60007ffe0ff */
[C---:B0-----:R-:W-:Y:S01]  /*0970*/  @P0 IMAD.WIDE.U32 R20, R23.reuse, 0x4, R18 ;  /* 0x0000000417140825 */ /* 0x041fe200078e0012 */
[----:B------:R-:W-:Y:S02]  /*0980*/  @P0 IADD3 R25, PT, PT, R23, R14, RZ ;  /* 0x0000000e17190210 */ /* 0x000fe40007ffe0ff */
[C---:B------:R-:W-:Y:S01]  /*0990*/  @P0 IADD3 R23, PT, PT, R15.reuse, 0x1, RZ ;  /* 0x000000010f170810 */ /* 0x040fe20007ffe0ff */
[--C-:B-1----:R-:W-:Y:S02]  /*09a0*/  @P0 IMAD.WIDE.U32 R14, R15, 0x4, R16.reuse ;  /* 0x000000040f0e0825 */ /* 0x102fe400078e0010 */
[----:B------:R-:W2:Y:S02]  /*09b0*/  @P0 LDG.E R21, desc[UR6][R20.64] ;  /* 0x0000000614150981 */ /* 0x000ea4000c1e1900 */
[----:B------:R-:W-:Y:S02]  /*09c0*/  @P0 IMAD.WIDE.U32 R16, R23, 0x4, R16 ;  /* 0x0000000417100825 */ /* 0x000fe400078e0010 */
[----:B------:R-:W2:Y:S02]  /*09d0*/  @P0 LDG.E R15, desc[UR6][R14.64] ;  /* 0x000000060e0f0981 */ /* 0x000ea4000c1e1900 */
[----:B------:R-:W-:-:S02]  /*09e0*/  @P0 IMAD.WIDE.U32 R18, R25, 0x4, R18 ;  /* 0x0000000419120825 */ /* 0x000fc400078e0012 */
[----:B------:R-:W2:Y:S02]  /*09f0*/  @P0 LDG.E R16, desc[UR6][R16.64] ;  /* 0x0000000610100981 */ /* 0x000ea4000c1e1900 */
[----:B------:R-:W-:Y:S02]  /*0a00*/  @!P1 IMAD R9, R0, R9, R8 ;  /* 0x0000000900099224 */ /* 0x000fe400078e0208 */
[----:B---3--:R-:W-:Y:S01]  /*0a10*/  @!P1 IMAD R23, R8, R22, R7 ;  /* 0x0000001608179224 */ /* 0x008fe200078e0207 */
[----:B------:R-:W3:Y:S01]  /*0a20*/  @P0 LDG.E R18, desc[UR6][R18.64] ;  /* 0x0000000612120981 */ /* 0x000ee2000c1e1900 */
[----:B----4-:R-:W-:-:S04]  /*0a30*/  @!P1 IMAD.WIDE.U32 R12, R9, 0x4, R12 ;  /* 0x00000004090c9825 */ /* 0x010fc800078e000c */
[----:B-----5:R-:W-:Y:S02]  /*0a40*/  @!P1 IMAD.WIDE.U32 R10, R23, 0x4, R10 ;  /* 0x00000004170a9825 */ /* 0x020fe400078e000a */
[----:B------:R-:W4:Y:S04]  /*0a50*/  @!P1 LDG.E R13, desc[UR6][R12.64] ;  /* 0x000000060c0d9981 */ /* 0x000f28000c1e1900 */
[----:B------:R-:W4:Y:S01]  /*0a60*/  @!P1 LDG.E R10, desc[UR6][R10.64] ;  /* 0x000000060a0a9981 */ /* 0x000f22000c1e1900 */
[----:B--2---:R-:W-:-:S04]  /*0a70*/  @P0 FFMA R21, R15, R21, R26 ;  /* 0x000000150f150223 */ /* 0x004fc8000000001a */
[----:B---3--:R-:W-:-:S04]  /*0a80*/  @P0 FFMA R26, R16, R18, R21 ;  /* 0x00000012101a0223 */ /* 0x008fc80000000015 */
[----:B----4-:R-:W-:-:S07]  /*0a90*/  @!P1 FFMA R26, R13, R10, R26 ;  /* 0x0000000a0d1a9223 */ /* 0x010fce000000001a */
.L_x_35:
[----:B------:R-:W0:Y:S01]  /*0aa0*/  LDC.64 R8, c[0x0][0x398] ;  /* 0x0000e600ff087b82 */ /* 0x000e220000000a00 */
[----:B------:R-:W1:Y:S07]  /*0ab0*/  LDCU UR4, c[0x0][0x3a8] ;  /* 0x00007500ff0477ac */ /* 0x000e6e0008000800 */
[----:B------:R-:W2:Y:S01]  /*0ac0*/  LDC.64 R10, c[0x0][0x390] ;  /* 0x0000e400ff0a7b82 */ /* 0x000ea20000000a00 */
[----:B-1----:R-:W-:-:S04]  /*0ad0*/  IMAD R13, R0, UR4, R7 ;  /* 0x00000004000d7c24 */ /* 0x002fc8000f8e0207 */
[----:B0-----:R-:W-:-:S06]  /*0ae0*/  IMAD.WIDE.U32 R8, R13, 0x4, R8 ;  /* 0x000000040d087825 */ /* 0x001fcc00078e0008 */
[----:B------:R-:W3:Y:S01]  /*0af0*/  LDG.E R9, desc[UR6][R8.64] ;  /* 0x0000000608097981 */ /* 0x000ee2000c1e1900 */
[----:B--2---:R-:W-:-:S04]  /*0b00*/  IMAD.WIDE.U32 R10, R13, 0x4, R10 ;  /* 0x000000040d0a7825 */ /* 0x004fc800078e000a */
[----:B---3--:R-:W-:-:S05]  /*0b10*/  FADD R13, R9, -R26 ;  /* 0x8000001a090d7221 */ /* 0x008fca0000000000 */
[----:B------:R0:W-:Y:S02]  /*0b20*/  STG.E desc[UR6][R10.64], R13 ;  /* 0x0000000d0a007986 */ /* 0x0001e4000c101906 */
.L_x_32:
[----:B------:R-:W-:Y:S05]  /*0b30*/  BSYNC.RECONVERGENT B0 ;  /* 0x0000000000007941 */ /* 0x000fea0003800200 */
.L_x_31:
[----:B------:R-:W1:Y:S01]  /*0b40*/  LDCU UR4, c[0x0][0x3a8] ;  /* 0x00007500ff0477ac */ /* 0x000e620008000800 */
[----:B------:R-:W-:-:S04]  /*0b50*/  IADD3 R7, PT, PT, R7, 0x1, RZ ;  /* 0x0000000107077810 */ /* 0x000fc80007ffe0ff */
[----:B-1----:R-:W-:-:S13]  /*0b60*/  ISETP.NE.AND P0, PT, R7, UR4, PT ;  /* 0x0000000407007c0c */ /* 0x002fda000bf05270 */
[----:B------:R-:W-:Y:S05]  /*0b70*/  @!P0 EXIT ;  /* 0x000000000000894d */ /* 0x000fea0003800000 */
[----:B------:R-:W-:Y:S05]  /*0b80*/  BRA `(.L_x_37) ;  /* 0xfffffff400647947 */ /* 0x000fea000383ffff */
.L_x_30:
[C---:B------:R-:W-:Y:S01]  /*0b90*/  ISETP.GE.U32.AND P0, PT, R4.reuse, 0x4, PT ;  /* 0x000000040400780c */ /* 0x040fe20003f06070 */
[----:B------:R-:W-:Y:S01]  /*0ba0*/  HFMA2 R3, -RZ, RZ, 0, 0 ;  /* 0x00000000ff037431 */ /* 0x000fe200000001ff */
[----:B------:R-:W-:-:S11]  /*0bb0*/  LOP3.LUT R2, R4, 0x3, RZ, 0xc0, !PT ;  /* 0x0000000304027812 */ /* 0x000fd600078ec0ff */
[----:B------:R-:W-:Y:S05]  /*0bc0*/  @!P0 BRA `(.L_x_38) ;  /* 0x0000000c00408947 */ /* 0x000fea0003800000 */
[----:B------:R-:W-:Y:S01]  /*0bd0*/  LOP3.LUT R3, R4, 0x7ffffffc, RZ, 0xc0, !PT ;  /* 0x7ffffffc04037812 */ /* 0x000fe200078ec0ff */
[----:B------:R-:W-:-:S03]  /*0be0*/  UMOV UR4, URZ ;  /* 0x000000ff00047c82 */ /* 0x000fc60008000000 */
[----:B------:R-:W-:-:S13]  /*0bf0*/  ISETP.GT.AND P0, PT, R3, RZ, PT ;  /* 0x000000ff0300720c */ /* 0x000fda0003f04270 */
[----:B------:R-:W-:Y:S05]  /*0c00*/  @!P0 BRA `(.L_x_39) ;  /* 0x0000000800b48947 */ /* 0x000fea0003800000 */
[----:B------:R-:W-:Y:S02]  /*0c10*/  IADD3 R4, PT, PT, R3, -UR4, RZ ;  /* 0x8000000403047c10 */ /* 0x000fe4000fffe0ff */
[----:B------:R-:W-:Y:S02]  /*0c20*/  PLOP3.LUT P0, PT, PT, PT, PT, 0x80, 0x8 ;  /* 0x000000000008781c */ /* 0x000fe40003f0f070 */
[----:B------:R-:W-:-:S13]  /*0c30*/  ISETP.GT.AND P1, PT, R4, 0xc, PT ;  /* 0x0000000c0400780c */ /* 0x000fda0003f24270 */
[----:B------:R-:W-:Y:S05]  /*0c40*/  @!P1 BRA `(.L_x_40) ;  /* 0x0000000400ac9947 */ /* 0x000fea0003800000 */
[----:B------:R-:W0:Y:S01]  /*0c50*/  LDC R9, c[0x0][0x3a8] ;  /* 0x0000ea00ff097b82 */ /* 0x000e220000000800 */
[----:B------:R-:W1:Y:S01]  /*0c60*/  LDCU UR5, c[0x0][0x3a0] ;  /* 0x00007400ff0577ac */ /* 0x000e620008000800 */
[----:B------:R-:W-:Y:S02]  /*0c70*/  PLOP3.LUT P0, PT, PT, PT, PT, 0x8, 0x80 ;  /* 0x000000000080781c */ /* 0x000fe40003f0e170 */
[----:B------:R-:W-:Y:S01]  /*0c80*/  IADD3 R8, PT, PT, R3, -0xc, RZ ;  /* 0xfffffff403087810 */ /* 0x000fe20007ffe0ff */
[----:B------:R-:W2:Y:S03]  /*0c90*/  LDCU UR8, c[0x0][0x3a0] ;  /* 0x00007400ff0877ac */ /* 0x000ea60008000800 */
[----:B------:R-:W3:Y:S08]  /*0ca0*/  LDC.64 R4, c[0x0][0x390] ;  /* 0x0000e400ff047b82 */ /* 0x000ef00000000a00 */
[----:B------:R-:W4:Y:S01]  /*0cb0*/  LDC.64 R6, c[0x0][0x398] ;  /* 0x0000e600ff067b82 */ /* 0x000f220000000a00 */
[----:B-1----:R-:W-:-:S13]  /*0cc0*/  ISETP.GE.U32.AND P1, PT, R0, UR5, PT ;  /* 0x0000000500007c0c */ /* 0x002fda000bf26070 */
.L_x_49:
[----:B------:R-:W-:Y:S04]  /*0cd0*/  BSSY.RECONVERGENT B0, `(.L_x_41) ;  /* 0x0000016000007945 */ /* 0x000fe80003800200 */
[----:B-12---:R-:W-:Y:S05]  /*0ce0*/  @P1 BRA `(.L_x_42) ;  /* 0x0000000000501947 */ /* 0x006fea0003800000 */
[----:B0-----:R-:W-:-:S04]  /*0cf0*/  IMAD R21, R0, R9, UR4 ;  /* 0x0000000400157e24 */ /* 0x001fc8000f8e0209 */
[----:B----4-:R-:W-:-:S05]  /*0d00*/  IMAD.WIDE.U32 R10, R21, 0x4, R6 ;  /* 0x00000004150a7825 */ /* 0x010fca00078e0006 */
[----:B------:R-:W4:Y:S01]  /*0d10*/  LDG.E R23, desc[UR6][R10.64] ;  /* 0x000000060a177981 */ /* 0x000f22000c1e1900 */
[C---:B------:R-:W-:Y:S01]  /*0d20*/  IADD3 R17, PT, PT, R21.reuse, 0x1, RZ ;  /* 0x0000000115117810 */ /* 0x040fe20007ffe0ff */
[----:B---3--:R-:W-:-:S04]  /*0d30*/  IMAD.WIDE.U32 R12, R21, 0x4, R4 ;  /* 0x00000004150c7825 */ /* 0x008fc800078e0004 */
[----:B------:R-:W-:Y:S01]  /*0d40*/  IMAD.WIDE.U32 R14, R17, 0x4, R6 ;  /* 0x00000004110e7825 */ /* 0x000fe200078e0006 */
[----:B------:R-:W-:Y:S01]  /*0d50*/  IADD3 R25, PT, PT, R21, 0x2, RZ ;  /* 0x0000000215197810 */ /* 0x000fe20007ffe0ff */
[----:B----4-:R0:W-:Y:S04]  /*0d60*/  STG.E desc[UR6][R12.64], R23 ;  /* 0x000000170c007986 */ /* 0x0101e8000c101906 */
[----:B------:R-:W3:Y:S01]  /*0d70*/  LDG.E R15, desc[UR6][R14.64] ;  /* 0x000000060e0f7981 */ /* 0x000ee2000c1e1900 */
[----:B------:R-:W-:-:S04]  /*0d80*/  IMAD.WIDE.U32 R16, R17, 0x4, R4 ;  /* 0x0000000411107825 */ /* 0x000fc800078e0004 */
[----:B------:R-:W-:Y:S01]  /*0d90*/  IMAD.WIDE.U32 R18, R25, 0x4, R6 ;  /* 0x0000000419127825 */ /* 0x000fe200078e0006 */
[----:B------:R-:W-:Y:S01]  /*0da0*/  IADD3 R27, PT, PT, R21, 0x3, RZ ;  /* 0x00000003151b7810 */ /* 0x000fe20007ffe0ff */
[----:B---3--:R1:W-:Y:S04]  /*0db0*/  STG.E desc[UR6][R16.64], R15 ;  /* 0x0000000f10007986 */ /* 0x0083e8000c101906 */
[----:B------:R-:W3:Y:S01]  /*0dc0*/  LDG.E R19, desc[UR6][R18.64] ;  /* 0x0000000612137981 */ /* 0x000ee2000c1e1900 */
[----:B------:R-:W-:-:S04]  /*0dd0*/  IMAD.WIDE.U32 R10, R25, 0x4, R4 ;  /* 0x00000004190a7825 */ /* 0x000fc800078e0004 */
[C---:B------:R-:W-:Y:S01]  /*0de0*/  IMAD.WIDE.U32 R20, R27.reuse, 0x4, R6 ;  /* 0x000000041b147825 */ /* 0x040fe200078e0006 */
[----:B---3--:R1:W-:Y:S05]  /*0df0*/  STG.E desc[UR6][R10.64], R19 ;  /* 0x000000130a007986 */ /* 0x0083ea000c101906 */
[----:B------:R-:W3:Y:S01]  /*0e00*/  LDG.E R21, desc[UR6][R20.64] ;  /* 0x0000000614157981 */ /* 0x000ee2000c1e1900 */
[----:B0-----:R-:W-:-:S05]  /*0e10*/  IMAD.WIDE.U32 R12, R27, 0x4, R4 ;  /* 0x000000041b0c7825 */ /* 0x001fca00078e0004 */
[----:B---3--:R1:W-:Y:S02]  /*0e20*/  STG.E desc[UR6][R12.64], R21 ;  /* 0x000000150c007986 */ /* 0x0083e4000c101906 */
.L_x_42:
[----:B--2---:R-:W-:Y:S05]  /*0e30*/  BSYNC.RECONVERGENT B0 ;  /* 0x0000000000007941 */ /* 0x004fea0003800200 */
.L_x_41:
[----:B------:R-:W-:Y:S01]  /*0e40*/  ISETP.GE.U32.AND P1, PT, R0, UR8, PT ;  /* 0x0000000800007c0c */ /* 0x000fe2000bf26070 */
[----:B------:R-:W-:-:S12]  /*0e50*/  BSSY.RECONVERGENT B0, `(.L_x_43) ;  /* 0x0000017000007945 */ /* 0x000fd80003800200 */
[----:B------:R-:W-:Y:S05]  /*0e60*/  @P1 BRA `(.L_x_44) ;  /* 0x0000000000541947 */ /* 0x000fea0003800000 */
[----:B------:R-:W-:-:S06]  /*0e70*/  UIADD3 UR5, UPT, UPT, UR4, 0x4, URZ ;  /* 0x0000000404057890 */ /* 0x000fcc000fffe0ff */
[----:B01----:R-:W-:-:S04]  /*0e80*/  IMAD R21, R0, R9, UR5 ;  /* 0x0000000500157e24 */ /* 0x003fc8000f8e0209 */
[----:B----4-:R-:W-:-:S05]  /*0e90*/  IMAD.WIDE.U32 R10, R21, 0x4, R6 ;  /* 0x00000004150a7825 */ /* 0x010fca00078e0006 */
[----:B------:R-:W2:Y:S01]  /*0ea0*/  LDG.E R23, desc[UR6][R10.64] ;  /* 0x000000060a177981 */ /* 0x000ea2000c1e1900 */
[C---:B------:R-:W-:Y:S01]  /*0eb0*/  IADD3 R17, PT, PT, R21.reuse, 0x1, RZ ;  /* 0x0000000115117810 */ /* 0x040fe20007ffe0ff */
[----:B---3--:R-:W-:-:S04]  /*0ec0*/  IMAD.WIDE.U32 R12, R21, 0x4, R4 ;  /* 0x00000004150c7825 */ /* 0x008fc800078e0004 */
[----:B------:R-:W-:Y:S01]  /*0ed0*/  IMAD.WIDE.U32 R14, R17, 0x4, R6 ;  /* 0x00000004110e7825 */ /* 0x000fe200078e0006 */
[----:B------:R-:W-:Y:S01]  /*0ee0*/  IADD3 R25, PT, PT, R21, 0x2, RZ ;  /* 0x0000000215197810 */ /* 0x000fe20007ffe0ff */
[----:B--2---:R0:W-:Y:S04]  /*0ef0*/  STG.E desc[UR6][R12.64], R23 ;  /* 0x000000170c007986 */ /* 0x0041e8000c101906 */
[----:B------:R-:W2:Y:S01]  /*0f00*/  LDG.E R15, desc[UR6][R14.64] ;  /* 0x000000060e0f7981 */ /* 0x000ea2000c1e1900 */
[----:B------:R-:W-:-:S04]  /*0f10*/  IMAD.WIDE.U32 R16, R17, 0x4, R4 ;  /* 0x0000000411107825 */ /* 0x000fc800078e0004 */
[----:B------:R-:W-:Y:S01]  /*0f20*/  IMAD.WIDE.U32 R18, R25, 0x4, R6 ;  /* 0x0000000419127825 */ /* 0x000fe200078e0006 */
[----:B------:R-:W-:Y:S01]  /*0f30*/  IADD3 R27, PT, PT, R21, 0x3, RZ ;  /* 0x00000003151b7810 */ /* 0x000fe20007ffe0ff */
[----:B--2---:R2:W-:Y:S04]  /*0f40*/  STG.E desc[UR6][R16.64], R15 ;  /* 0x0000000f10007986 */ /* 0x0045e8000c101906 */
[----:B------:R-:W3:Y:S01]  /*0f50*/  LDG.E R19, desc[UR6][R18.64] ;  /* 0x0000000612137981 */ /* 0x000ee2000c1e1900 */
[----:B------:R-:W-:-:S04]  /*0f60*/  IMAD.WIDE.U32 R10, R25, 0x4, R4 ;  /* 0x00000004190a7825 */ /* 0x000fc800078e0004 */
[C---:B------:R-:W-:Y:S01]  /*0f70*/  IMAD.WIDE.U32 R20, R27.reuse, 0x4, R6 ;  /* 0x000000041b147825 */ /* 0x040fe200078e0006 */
[----:B---3--:R2:W-:Y:S05]  /*0f80*/  STG.E desc[UR6][R10.64], R19 ;  /* 0x000000130a007986 */ /* 0x0085ea000c101906 */
[----:B------:R-:W3:Y:S01]  /*0f90*/  LDG.E R21, desc[UR6][R20.64] ;  /* 0x0000000614157981 */ /* 0x000ee2000c1e1900 */
[----:B0-----:R-:W-:-:S05]  /*0fa0*/  IMAD.WIDE.U32 R12, R27, 0x4, R4 ;  /* 0x000000041b0c7825 */ /* 0x001fca00078e0004 */
[----:B---3--:R2:W-:Y:S02]  /*0fb0*/  STG.E desc[UR6][R12.64], R21 ;  /* 0x000000150c007986 */ /* 0x0085e4000c101906 */
.L_x_44:
[----:B------:R-:W-:Y:S05]  /*0fc0*/  BSYNC.RECONVERGENT B0 ;  /* 0x0000000000007941 */ /* 0x000fea0003800200 */
.L_x_43:
[----:B------:R-:W-:Y:S04]  /*0fd0*/  BSSY.RECONVERGENT B0, `(.L_x_45) ;  /* 0x0000017000007945 */ /* 0x000fe80003800200 */
[----:B------:R-:W-:Y:S05]  /*0fe0*/  @P1 BRA `(.L_x_46) ;  /* 0x0000000000541947 */ /* 0x000fea0003800000 */
[----:B------:R-:W-:-:S06]  /*0ff0*/  UIADD3 UR5, UPT, UPT, UR4, 0x8, URZ ;  /* 0x0000000804057890 */ /* 0x000fcc000fffe0ff */
[----:B012---:R-:W-:-:S04]  /*1000*/  IMAD R21, R0, R9, UR5 ;  /* 0x0000000500157e24 */ /* 0x007fc8000f8e0209 */
        /* <DEDUP_REMOVED lines=12> */
[----:B------:R-:W2:Y:S01]  /*10d0*/  LDG.E R19, desc[UR6][R18.64] ;  /* 0x0000000612137981 */ /* 0x000ea2000c1e1900 */
[----:B------:R-:W-:-:S04]  /*10e0*/  IMAD.WIDE.U32 R10, R25, 0x4, R4 ;  /* 0x00000004190a7825 */ /* 0x000fc800078e0004 */
[C---:B------:R-:W-:Y:S01]  /*10f0*/  IMAD.WIDE.U32 R20, R27.reuse, 0x4, R6 ;  /* 0x000000041b147825 */ /* 0x040fe200078e0006 */
[----:B--2---:R1:W-:Y:S05]  /*1100*/  STG.E desc[UR6][R10.64], R19 ;  /* 0x000000130a007986 */ /* 0x0043ea000c101906 */
[----:B------:R-:W2:Y:S01]  /*1110*/  LDG.E R21, desc[UR6][R20.64] ;  /* 0x0000000614157981 */ /* 0x000ea2000c1e1900 */
[----:B0-----:R-:W-:-:S05]  /*1120*/  IMAD.WIDE.U32 R12, R27, 0x4, R4 ;  /* 0x000000041b0c7825 */ /* 0x001fca00078e0004 */
[----:B--2---:R1:W-:Y:S02]  /*1130*/  STG.E desc[UR6][R12.64], R21 ;  /* 0x000000150c007986 */ /* 0x0043e4000c101906 */
.L_x_46:
[----:B------:R-:W-:Y:S05]  /*1140*/  BSYNC.RECONVERGENT B0 ;  /* 0x0000000000007941 */ /* 0x000fea0003800200 */
.L_x_45:
        /* <DEDUP_REMOVED lines=23> */
.L_x_48:
[----:B------:R-:W-:Y:S05]  /*12c0*/  BSYNC.RECONVERGENT B0 ;  /* 0x0000000000007941 */ /* 0x000fea0003800200 */
.L_x_47:
[----:B------:R-:W-:-:S06]  /*12d0*/  UIADD3 UR4, UPT, UPT, UR4, 0x10, URZ ;  /* 0x0000001004047890 */ /* 0x000fcc000fffe0ff */
[----:B------:R-:W-:-:S13]  /*12e0*/  ISETP.LE.AND P2, PT, R8, UR4, PT ;  /* 0x0000000408007c0c */ /* 0x000fda000bf43270 */
[----:B------:R-:W-:Y:S05]  /*12f0*/  @!P2 BRA `(.L_x_49) ;  /* 0xfffffff80074a947 */ /* 0x000fea000383ffff */
.L_x_40:
[----:B---3--:R-:W-:-:S04]  /*1300*/  IADD3 R4, PT, PT, R3, -UR4, RZ ;  /* 0x8000000403047c10 */ /* 0x008fc8000fffe0ff */
[----:B------:R-:W-:-:S13]  /*1310*/  ISETP.GT.AND P1, PT, R4, 0x4, PT ;  /* 0x000000040400780c */ /* 0x000fda0003f24270 */
[----:B------:R-:W-:Y:S05]  /*1320*/  @!P1 BRA `(.L_x_50) ;  /* 0x0000000000e49947 */ /* 0x000fea0003800000 */
[----:B------:R-:W3:Y:S01]  /*1330*/  LDCU UR5, c[0x0][0x3a0] ;  /* 0x00007400ff0577ac */ /* 0x000ee20008000800 */
[----:B------:R-:W-:Y:S01]  /*1340*/  BSSY.RECONVERGENT B0, `(.L_x_51) ;  /* 0x000001c000007945 */ /* 0x000fe20003800200 */
[----:B------:R-:W-:Y:S02]  /*1350*/  PLOP3.LUT P0, PT, PT, PT, PT, 0x8, 0x80 ;  /* 0x000000000080781c */ /* 0x000fe40003f0e170 */
[----:B---3--:R-:W-:Y:S01]  /*1360*/  ISETP.GE.U32.AND P1, PT, R0, UR5, PT ;  /* 0x0000000500007c0c */ /* 0x008fe2000bf26070 */
[----:B------:R-:W-:-:S12]  /*1370*/  UIADD3 UR5, UPT, UPT, UR4, 0x4, URZ ;  /* 0x0000000404057890 */ /* 0x000fd8000fffe0ff */
[----:B------:R-:W-:Y:S05]  /*1380*/  @P1 BRA `(.L_x_52) ;  /* 0x00000000005c1947 */ /* 0x000fea0003800000 */
[----:B-12---:R-:W1:Y:S08]  /*1390*/  LDC R19, c[0x0][0x3a8] ;  /* 0x0000ea00ff137b82 */ /* 0x006e700000000800 */
[----:B----4-:R-:W0:Y:S08]  /*13a0*/  LDC.64 R6, c[0x0][0x398] ;  /* 0x0000e600ff067b82 */ /* 0x010e300000000a00 */
[----:B------:R-:W2:Y:S01]  /*13b0*/  LDC.64 R4, c[0x0][0x390] ;  /* 0x0000e400ff047b82 */ /* 0x000ea20000000a00 */
[----:B-1----:R-:W-:-:S04]  /*13c0*/  IMAD R19, R0, R19, UR4 ;  /* 0x0000000400137e24 */ /* 0x002fc8000f8e0213 */
[----:B0-----:R-:W-:-:S05]  /*13d0*/  IMAD.WIDE.U32 R8, R19, 0x4, R6 ;  /* 0x0000000413087825 */ /* 0x001fca00078e0006 */
[----:B------:R-:W3:Y:S01]  /*13e0*/  LDG.E R21, desc[UR6][R8.64] ;  /* 0x0000000608157981 */ /* 0x000ee2000c1e1900 */
[C---:B------:R-:W-:Y:S01]  /*13f0*/  IADD3 R15, PT, PT, R19.reuse, 0x1, RZ ;  /* 0x00000001130f7810 */ /* 0x040fe20007ffe0ff */
[----:B--2---:R-:W-:-:S04]  /*1400*/  IMAD.WIDE.U32 R10, R19, 0x4, R4 ;  /* 0x00000004130a7825 */ /* 0x004fc800078e0004 */
[----:B------:R-:W-:Y:S01]  /*1410*/  IMAD.WIDE.U32 R12, R15, 0x4, R6 ;  /* 0x000000040f0c7825 */ /* 0x000fe200078e0006 */
[----:B------:R-:W-:Y:S01]  /*1420*/  IADD3 R23, PT, PT, R19, 0x2, RZ ;  /* 0x0000000213177810 */ /* 0x000fe20007ffe0ff */
[----:B---3--:R3:W-:Y:S04]  /*1430*/  STG.E desc[UR6][R10.64], R21 ;  /* 0x000000150a007986 */ /* 0x0087e8000c101906 */
        /* <DEDUP_REMOVED lines=10> */
[----:B------:R-:W-:-:S05]  /*14e0*/  IMAD.WIDE.U32 R4, R19, 0x4, R4 ;  /* 0x0000000413047825 */ /* 0x000fca00078e0004 */
[----:B--2---:R3:W-:Y:S02]  /*14f0*/  STG.E desc[UR6][R4.64], R7 ;  /* 0x0000000704007986 */ /* 0x0047e4000c101906 */
.L_x_52:
[----:B------:R-:W-:Y:S05]  /*1500*/  BSYNC.RECONVERGENT B0 ;  /* 0x0000000000007941 */ /* 0x000fea0003800200 */
.L_x_51:
[----:B------:R-:W-:Y:S01]  /*1510*/  UIADD3 UR4, UPT, UPT, UR5, 0x4, URZ ;  /* 0x0000000405047890 */ /* 0x000fe2000fffe0ff */
[----:B------:R-:W-:Y:S04]  /*1520*/  BSSY.RECONVERGENT B0, `(.L_x_50) ;  /* 0x0000019000007945 */ /* 0x000fe80003800200 */
[----:B------:R-:W-:Y:S07]  /*1530*/  @P1 BRA `(.L_x_53) ;  /* 0x00000000005c1947 */ /* 0x000fee0003800000 */
[----:B-12---:R-:W1:Y:S08]  /*1540*/  LDC R19, c[0x0][0x3a8] ;  /* 0x0000ea00ff137b82 */ /* 0x006e700000000800 */
[----:B---34-:R-:W0:Y:S08]  /*1550*/  LDC.64 R6, c[0x0][0x398] ;  /* 0x0000e600ff067b82 */ /* 0x018e300000000a00 */
        /* <DEDUP_REMOVED lines=21> */
.L_x_53:
[----:B------:R-:W-:Y:S05]  /*16b0*/  BSYNC.RECONVERGENT B0 ;  /* 0x0000000000007941 */ /* 0x000fea0003800200 */
.L_x_50:
[----:B------:R-:W-:-:S13]  /*16c0*/  ISETP.NE.OR P0, PT, R3, UR4, P0 ;  /* 0x0000000403007c0c */ /* 0x000fda0008705670 */
[----:B------:R-:W-:Y:S05]  /*16d0*/  @!P0 BRA `(.L_x_38) ;  /* 0x00000000007c8947 */ /* 0x000fea0003800000 */
.L_x_39:
[----:B0--3--:R-:W0:Y:S01]  /*16e0*/  LDC R9, c[0x0][0x3a8] ;  /* 0x0000ea00ff097b82 */ /* 0x009e220000000800 */
[----:B------:R-:W3:Y:S07]  /*16f0*/  LDCU UR5, c[0x0][0x3a0] ;  /* 0x00007400ff0577ac */ /* 0x000eee0008000800 */
[----:B------:R-:W0:Y:S08]  /*1700*/  LDC.64 R4, c[0x0][0x390] ;  /* 0x0000e400ff047b82 */ /* 0x000e300000000a00 */
[----:B----4-:R-:W4:Y:S01]  /*1710*/  LDC.64 R6, c[0x0][0x398] ;  /* 0x0000e600ff067b82 */ /* 0x010f220000000a00 */
[----:B---3--:R-:W-:-:S13]  /*1720*/  ISETP.GE.U32.AND P1, PT, R0, UR5, PT ;  /* 0x0000000500007c0c */ /* 0x008fda000bf26070 */
.L_x_56:
[----:B------:R-:W-:Y:S04]  /*1730*/  BSSY.RECONVERGENT B0, `(.L_x_54) ;  /* 0x0000016000007945 */ /* 0x000fe80003800200 */
[----:B---3--:R-:W-:Y:S05]  /*1740*/  @P1 BRA `(.L_x_55) ;  /* 0x0000000000501947 */ /* 0x008fea0003800000 */
[----:B012---:R-:W-:-:S04]  /*1750*/  IMAD R21, R0, R9, UR4 ;  /* 0x0000000400157e24 */ /* 0x007fc8000f8e0209 */
[----:B----4-:R-:W-:-:S05]  /*1760*/  IMAD.WIDE.U32 R10, R21, 0x4, R6 ;  /* 0x00000004150a7825 */ /* 0x010fca00078e0006 */
[----:B------:R-:W2:Y:S01]  /*1770*/  LDG.E R23, desc[UR6][R10.64] ;  /* 0x000000060a177981 */ /* 0x000ea2000c1e1900 */
[C---:B------:R-:W-:Y:S01]  /*1780*/  IADD3 R17, PT, PT, R21.reuse, 0x1, RZ ;  /* 0x0000000115117810 */ /* 0x040fe20007ffe0ff */
[----:B------:R-:W-:-:S04]  /*1790*/  IMAD.WIDE.U32 R12, R21, 0x4, R4 ;  /* 0x00000004150c7825 */ /* 0x000fc800078e0004 */
        /* <DEDUP_REMOVED lines=15> */
.L_x_55:
[----:B------:R-:W-:Y:S05]  /*1890*/  BSYNC.RECONVERGENT B0 ;  /* 0x0000000000007941 */ /* 0x000fea0003800200 */
.L_x_54:
[----:B------:R-:W-:-:S06]  /*18a0*/  UIADD3 UR4, UPT, UPT, UR4, 0x4, URZ ;  /* 0x0000000404047890 */ /* 0x000fcc000fffe0ff */
[----:B------:R-:W-:-:S13]  /*18b0*/  ISETP.NE.AND P0, PT, R3, UR4, PT ;  /* 0x0000000403007c0c */ /* 0x000fda000bf05270 */
[----:B------:R-:W-:Y:S05]  /*18c0*/  @P0 BRA `(.L_x_56) ;  /* 0xfffffffc00980947 */ /* 0x000fea000383ffff */
.L_x_38:
[----:B------:R-:W-:-:S13]  /*18d0*/  ISETP.NE.AND P0, PT, R2, RZ, PT ;  /* 0x000000ff0200720c */ /* 0x000fda0003f05270 */
[----:B------:R-:W-:Y:S05]  /*18e0*/  @!P0 EXIT ;  /* 0x000000000000894d */ /* 0x000fea0003800000 */
[----:B------:R-:W5:Y:S02]  /*18f0*/  LDCU UR4, c[0x0][0x3a0] ;  /* 0x00007400ff0477ac */ /* 0x000f640008000800 */
[----:B-----5:R-:W-:Y:S01]  /*1900*/  ISETP.GE.U32.AND P1, PT, R0, UR4, PT ;  /* 0x0000000400007c0c */ /* 0x020fe2000bf26070 */
[----:B------:R-:W-:-:S12]  /*1910*/  UMOV UR4, URZ ;  /* 0x000000ff00047c82 */ /* 0x000fd80008000000 */
.L_x_57:
[----:B0--3--:R-:W0:Y:S08]  /*1920*/  @!P1 LDC R9, c[0x0][0x3a8] ;  /* 0x0000ea00ff099b82 */ /* 0x009e300000000800 */
[----:B------:R-:W3:Y:S08]  /*1930*/  LDC.64 R4, c[0x0][0x398] ;  /* 0x0000e600ff047b82 */ /* 0x000ef00000000a00 */
[----:B----4-:R-:W4:Y:S01]  /*1940*/  LDC.64 R6, c[0x0][0x390] ;  /* 0x0000e400ff067b82 */ /* 0x010f220000000a00 */
[----:B0-----:R-:W-:-:S04]  /*1950*/  @!P1 IMAD R9, R0, R9, R3 ;  /* 0x0000000900099224 */ /* 0x001fc800078e0203 */
[----:B---3--:R-:W-:-:S06]  /*1960*/  @!P1 IMAD.WIDE.U32 R4, R9, 0x4, R4 ;  /* 0x0000000409049825 */ /* 0x008fcc00078e0004 */
[----:B------:R-:W3:Y:S01]  /*1970*/  @!P1 LDG.E R5, desc[UR6][R4.64] ;  /* 0x0000000604059981 */ /* 0x000ee2000c1e1900 */
[----:B------:R-:W-:Y:S01]  /*1980*/  UIADD3 UR4, UPT, UPT, UR4, 0x1, URZ ;  /* 0x0000000104047890 */ /* 0x000fe2000fffe0ff */
[----:B----4-:R-:W-:Y:S01]  /*1990*/  @!P1 IMAD.WIDE.U32 R6, R9, 0x4, R6 ;  /* 0x0000000409069825 */ /* 0x010fe200078e0006 */
[----:B------:R-:W-:-:S04]  /*19a0*/  IADD3 R3, PT, PT, R3, 0x1, RZ ;  /* 0x0000000103037810 */ /* 0x000fc80007ffe0ff */
[----:B------:R-:W-:Y:S01]  /*19b0*/  ISETP.NE.AND P0, PT, R2, UR4, PT ;  /* 0x0000000402007c0c */ /* 0x000fe2000bf05270 */
[----:B---3--:R0:W-:-:S12]  /*19c0*/  @!P1 STG.E desc[UR6][R6.64], R5 ;  /* 0x0000000506009986 */ /* 0x0081d8000c101906 */
[----:B------:R-:W-:Y:S05]  /*19d0*/  @P0 BRA `(.L_x_57) ;  /* 0xfffffffc00d00947 */ /* 0x000fea000383ffff */
[----:B------:R-:W-:Y:S05]  /*19e0*/  EXIT ;  /* 0x000000000000794d */ /* 0x000fea0003800000 */
.L_x_58:
        /* <DEDUP_REMOVED lines=9> */
.L_x_100:


//--------------------- .text._Z11update_coefPfS_S_S_iii --------------------------
	.section	.text._Z11update_coefPfS_S_S_iii,"ax",@progbits
	.align	128
        .global         _Z11update_coefPfS_S_S_iii
        .type           _Z11update_coefPfS_S_S_iii,@function
        .size           _Z11update_coefPfS_S_S_iii,(.L_x_89 - _Z11update_coefPfS_S_S_iii)
        .other          _Z11update_coefPfS_S_S_iii,@"STO_CUDA_ENTRY STV_DEFAULT"
_Z11update_coefPfS_S_S_iii:
.text._Z11update_coefPfS_S_S_iii:
[----:B------:R-:W-:Y:S01]  /*0000*/  LDC R1, c[0x0][0x37c] ;  /* 0x0000df00ff017b82 */ /* 0x000fe20000000800 */
[----:B------:R-:W0:Y:S07]  /*0010*/  S2R R3, SR_TID.X ;  /* 0x0000000000037919 */ /* 0x000e2e0000002100 */
[----:B------:R-:W0:Y:S01]  /*0020*/  S2UR UR4, SR_CTAID.X ;  /* 0x00000000000479c3 */ /* 0x000e220000002500 */
[----:B------:R-:W1:Y:S07]  /*0030*/  LDCU UR6, c[0x0][0x3a8] ;  /* 0x00007500ff0677ac */ /* 0x000e6e0008000800 */
[----:B------:R-:W0:Y:S08]  /*0040*/  LDC R0, c[0x0][0x360] ;  /* 0x0000d800ff007b82 */ /* 0x000e300000000800 */
[----:B------:R-:W2:Y:S08]  /*0050*/  LDC.64 R10, c[0x0][0x3a0] ;  /* 0x0000e800ff0a7b82 */ /* 0x000eb00000000a00 */
[----:B------:R-:W3:Y:S01]  /*0060*/  LDC.64 R4, c[0x0][0x390] ;  /* 0x0000e400ff047b82 */ /* 0x000ee20000000a00 */
[----:B0-----:R-:W-:-:S05]  /*0070*/  IMAD R0, R0, UR4, R3 ;  /* 0x0000000400007c24 */ /* 0x001fca000f8e0203 */
[----:B-1----:R-:W-:-:S13]  /*0080*/  ISETP.GE.U32.AND P0, PT, R0, UR6, PT ;  /* 0x0000000600007c0c */ /* 0x002fda000bf06070 */
[----:B--23--:R-:W-:Y:S05]  /*0090*/  @P0 EXIT ;  /* 0x000000000000094d */ /* 0x00cfea0003800000 */
[----:B------:R-:W0:Y:S01]  /*00a0*/  LDCU.64 UR4, c[0x0][0x358] ;  /* 0x00006b00ff0477ac */ /* 0x000e220008000a00 */
[----:B------:R-:W1:Y:S01]  /*00b0*/  LDC.64 R8, c[0x0][0x398] ;  /* 0x0000e600ff087b82 */ /* 0x000e620000000a00 */
[----:B------:R-:W-:-:S04]  /*00c0*/  IMAD R3, R11, R10, R11 ;  /* 0x0000000a0b037224 */ /* 0x000fc800078e020b */
[----:B------:R-:W-:-:S03]  /*00d0*/  IMAD.WIDE R4, R3, 0x4, R4 ;  /* 0x0000000403047825 */ /* 0x000fc600078e0204 */
[----:B------:R-:W2:Y:S01]  /*00e0*/  LDC.64 R6, c[0x0][0x388] ;  /* 0x0000e200ff067b82 */ /* 0x000ea20000000a00 */
[----:B------:R-:W-:Y:S01]  /*00f0*/  IMAD R2, R11, UR6, R0 ;  /* 0x000000060b027c24 */ /* 0x000fe2000f8e0200 */
[----:B0-----:R-:W3:Y:S01]  /*0100*/  LDG.E R3, desc[UR4][R4.64] ;  /* 0x0000000404037981 */ /* 0x001ee2000c1e1900 */
[----:B-1----:R-:W-:-:S06]  /*0110*/  IMAD.WIDE.U32 R8, R0, 0x4, R8 ;  /* 0x0000000400087825 */ /* 0x002fcc00078e0008 */
[----:B------:R-:W4:Y:S01]  /*0120*/  LDG.E R9, desc[UR4][R8.64] ;  /* 0x0000000408097981 */ /* 0x000f22000c1e1900 */
[----:B--2---:R-:W-:-:S05]  /*0130*/  IMAD.WIDE.U32 R6, R2, 0x4, R6 ;  /* 0x0000000402067825 */ /* 0x004fca00078e0006 */
[----:B------:R-:W4:Y:S01]  /*0140*/  LDG.E R0, desc[UR4][R6.64] ;  /* 0x0000000406007981 */ /* 0x000f22000c1e1900 */
[----:B------:R-:W-:Y:S01]  /*0150*/  BSSY.RECONVERGENT B0, `(.L_x_59) ;  /* 0x000000d000007945 */ /* 0x000fe20003800200 */
[----:B---3--:R-:W0:Y:S01]  /*0160*/  MUFU.RCP R10, R3 ;  /* 0x00000003000a7308 */ /* 0x008e220000001000 */
[----:B----4-:R-:W-:Y:S01]  /*0170*/  FADD R0, R0, -R9 ;  /* 0x8000000900007221 */ /* 0x010fe20000000000 */
[----:B0-----:R-:W-:-:S06]  /*0180*/  FFMA R11, -R3, R10, 1 ;  /* 0x3f800000030b7423 */ /* 0x001fcc000000010a */
[----:B------:R-:W0:Y:S01]  /*0190*/  FCHK P0, R0, R3 ;  /* 0x0000000300007302 */ /* 0x000e220000000000 */
[----:B------:R-:W-:-:S04]  /*01a0*/  FFMA R11, R10, R11, R10 ;  /* 0x0000000b0a0b7223 */ /* 0x000fc8000000000a */
[----:B------:R-:W-:-:S04]  /*01b0*/  FFMA R4, R0, R11, RZ ;  /* 0x0000000b00047223 */ /* 0x000fc800000000ff */
[----:B------:R-:W-:-:S04]  /*01c0*/  FFMA R5, -R3, R4, R0 ;  /* 0x0000000403057223 */ /* 0x000fc80000000100 */
[----:B------:R-:W-:Y:S01]  /*01d0*/  FFMA R11, R11, R5, R4 ;  /* 0x000000050b0b7223 */ /* 0x000fe20000000004 */
[----:B0-----:R-:W-:Y:S06]  /*01e0*/  @!P0 BRA `(.L_x_60) ;  /* 0x00000000000c8947 */ /* 0x001fec0003800000 */
[----:B------:R-:W-:-:S07]  /*01f0*/  MOV R4, 0x210 ;  /* 0x0000021000047802 */ /* 0x000fce0000000f00 */
[----:B------:R-:W-:Y:S05]  /*0200*/  CALL.REL.NOINC `($__internal_0_$__cuda_sm3x_div_rn_noftz_f32_slowpath) ;  /* 0x0000000000187944 */ /* 0x000fea0003c00000 */
[----:B------:R-:W-:-:S07]  /*0210*/  IMAD.MOV.U32 R11, RZ, RZ, R0 ;  /* 0x000000ffff0b7224 */ /* 0x000fce00078e0000 */
.L_x_60:
[----:B------:R-:W-:Y:S05]  /*0220*/  BSYNC.RECONVERGENT B0 ;  /* 0x0000000000007941 */ /* 0x000fea0003800200 */
.L_x_59:
[----:B------:R-:W0:Y:S02]  /*0230*/  LDC.64 R4, c[0x0][0x380] ;  /* 0x0000e000ff047b82 */ /* 0x000e240000000a00 */
[----:B0-----:R-:W-:-:S05]  /*0240*/  IMAD.WIDE.U32 R2, R2, 0x4, R4 ;  /* 0x0000000402027825 */ /* 0x001fca00078e0004 */
[----:B------:R-:W-:Y:S01]  /*0250*/  STG.E desc[UR4][R2.64], R11 ;  /* 0x0000000b02007986 */ /* 0x000fe2000c101904 */
[----:B------:R-:W-:Y:S05]  /*0260*/  EXIT ;  /* 0x000000000000794d */ /* 0x000fea0003800000 */
        .weak           $__internal_0_$__cuda_sm3x_div_rn_noftz_f32_slowpath
        .type           $__internal_0_$__cuda_sm3x_div_rn_noftz_f32_slowpath,@function
        .size           $__internal_0_$__cuda_sm3x_div_rn_noftz_f32_slowpath,(.L_x_89 - $__internal_0_$__cuda_sm3x_div_rn_noftz_f32_slowpath)
$__internal_0_$__cuda_sm3x_div_rn_noftz_f32_slowpath:
[--C-:B------:R-:W-:Y:S01]  /*0270*/  SHF.R.U32.HI R6, RZ, 0x17, R3.reuse ;  /* 0x00000017ff067819 */ /* 0x100fe20000011603 */
[----:B------:R-:W-:Y:S01]  /*0280*/  BSSY.RECONVERGENT B1, `(.L_x_61) ;  /* 0x0000064000017945 */ /* 0x000fe20003800200 */
[--C-:B------:R-:W-:Y:S01]  /*0290*/  SHF.R.U32.HI R5, RZ, 0x17, R0.reuse ;  /* 0x00000017ff057819 */ /* 0x100fe20000011600 */
[----:B------:R-:W-:Y:S01]  /*02a0*/  IMAD.MOV.U32 R7, RZ, RZ, R0 ;  /* 0x000000ffff077224 */ /* 0x000fe200078e0000 */
[----:B------:R-:W-:Y:S01]  /*02b0*/  LOP3.LUT R6, R6, 0xff, RZ, 0xc0, !PT ;  /* 0x000000ff06067812 */ /* 0x000fe200078ec0ff */
[----:B------:R-:W-:Y:S01]  /*02c0*/  IMAD.MOV.U32 R8, RZ, RZ, R3 ;  /* 0x000000ffff087224 */ /* 0x000fe200078e0003 */
[----:B------:R-:W-:-:S03]  /*02d0*/  LOP3.LUT R5, R5, 0xff, RZ, 0xc0, !PT ;  /* 0x000000ff05057812 */ /* 0x000fc600078ec0ff */
[----:B------:R-:W-:Y:S02]  /*02e0*/  VIADD R11, R6, 0xffffffff ;  /* 0xffffffff060b7836 */ /* 0x000fe40000000000 */
[----:B------:R-:W-:-:S03]  /*02f0*/  VIADD R10, R5, 0xffffffff ;  /* 0xffffffff050a7836 */ /* 0x000fc60000000000 */
[----:B------:R-:W-:-:S04]  /*0300*/  ISETP.GT.U32.AND P0, PT, R11, 0xfd, PT ;  /* 0x000000fd0b00780c */ /* 0x000fc80003f04070 */
[----:B------:R-:W-:-:S13]  /*0310*/  ISETP.GT.U32.OR P0, PT, R10, 0xfd, P0 ;  /* 0x000000fd0a00780c */ /* 0x000fda0000704470 */
[----:B------:R-:W-:Y:S01]  /*0320*/  @!P0 IMAD.MOV.U32 R9, RZ, RZ, RZ ;  /* 0x000000ffff098224 */ /* 0x000fe200078e00ff */
[----:B------:R-:W-:Y:S06]  /*0330*/  @!P0 BRA `(.L_x_62) ;  /* 0x00000000005c8947 */ /* 0x000fec0003800000 */
[----:B------:R-:W-:Y:S02]  /*0340*/  FSETP.GTU.FTZ.AND P0, PT, |R0|, +INF , PT ;  /* 0x7f8000000000780b */ /* 0x000fe40003f1c200 */
[----:B------:R-:W-:-:S04]  /*0350*/  FSETP.GTU.FTZ.AND P1, PT, |R3|, +INF , PT ;  /* 0x7f8000000300780b */ /* 0x000fc80003f3c200 */
[----:B------:R-:W-:-:S13]  /*0360*/  PLOP3.LUT P0, PT, P0, P1, PT, 0xf8, 0x8f ;  /* 0x00000000008f781c */ /* 0x000fda0000703f70 */
[----:B------:R-:W-:Y:S05]  /*0370*/  @P0 BRA `(.L_x_63) ;  /* 0x00000004004c0947 */ /* 0x000fea0003800000 */
[----:B------:R-:W-:-:S13]  /*0380*/  LOP3.LUT P0, RZ, R8, 0x7fffffff, R7, 0xc8, !PT ;  /* 0x7fffffff08ff7812 */ /* 0x000fda000780c807 */
[----:B------:R-:W-:Y:S05]  /*0390*/  @!P0 BRA `(.L_x_64) ;  /* 0x00000004003c8947 */ /* 0x000fea0003800000 */
[C---:B------:R-:W-:Y:S02]  /*03a0*/  FSETP.NEU.FTZ.AND P2, PT, |R0|.reuse, +INF , PT ;  /* 0x7f8000000000780b */ /* 0x040fe40003f5d200 */
[----:B------:R-:W-:Y:S02]  /*03b0*/  FSETP.NEU.FTZ.AND P1, PT, |R3|, +INF , PT ;  /* 0x7f8000000300780b */ /* 0x000fe40003f3d200 */
[----:B------:R-:W-:-:S11]  /*03c0*/  FSETP.NEU.FTZ.AND P0, PT, |R0|, +INF , PT ;  /* 0x7f8000000000780b */ /* 0x000fd60003f1d200 */
[----:B------:R-:W-:Y:S05]  /*03d0*/  @!P1 BRA !P2, `(.L_x_64) ;  /* 0x00000004002c9947 */ /* 0x000fea0005000000 */
[----:B------:R-:W-:-:S04]  /*03e0*/  LOP3.LUT P2, RZ, R7, 0x7fffffff, RZ, 0xc0, !PT ;  /* 0x7fffffff07ff7812 */ /* 0x000fc8000784c0ff */
[----:B------:R-:W-:-:S13]  /*03f0*/  PLOP3.LUT P1, PT, P1, P2, PT, 0x2f, 0xf2 ;  /* 0x0000000000f2781c */ /* 0x000fda0000f24577 */
[----:B------:R-:W-:Y:S05]  /*0400*/  @P1 BRA `(.L_x_65) ;  /* 0x0000000400181947 */ /* 0x000fea0003800000 */
[----:B------:R-:W-:-:S04]  /*0410*/  LOP3.LUT P1, RZ, R8, 0x7fffffff, RZ, 0xc0, !PT ;  /* 0x7fffffff08ff7812 */ /* 0x000fc8000782c0ff */
[----:B------:R-:W-:-:S13]  /*0420*/  PLOP3.LUT P0, PT, P0, P1, PT, 0x2f, 0xf2 ;  /* 0x0000000000f2781c */ /* 0x000fda0000702577 */
[----:B------:R-:W-:Y:S05]  /*0430*/  @P0 BRA `(.L_x_66) ;  /* 0x0000000400000947 */ /* 0x000fea0003800000 */
[----:B------:R-:W-:Y:S02]  /*0440*/  ISETP.GE.AND P0, PT, R10, RZ, PT ;  /* 0x000000ff0a00720c */ /* 0x000fe40003f06270 */
[----:B------:R-:W-:-:S11]  /*0450*/  ISETP.GE.AND P1, PT, R11, RZ, PT ;  /* 0x000000ff0b00720c */ /* 0x000fd60003f26270 */
[----:B------:R-:W-:Y:S02]  /*0460*/  @P0 IMAD.MOV.U32 R9, RZ, RZ, RZ ;  /* 0x000000ffff090224 */ /* 0x000fe400078e00ff */
[----:B------:R-:W-:Y:S01]  /*0470*/  @!P0 FFMA R7, R0, 1.84467440737095516160e+19, RZ ;  /* 0x5f80000000078823 */ /* 0x000fe200000000ff */
[----:B------:R-:W-:Y:S02]  /*0480*/  @!P0 IMAD.MOV.U32 R9, RZ, RZ, -0x40 ;  /* 0xffffffc0ff098424 */ /* 0x000fe400078e00ff */
[----:B------:R-:W-:Y:S02]  /*0490*/  @!P1 FFMA R8, R3, 1.84467440737095516160e+19, RZ ;  /* 0x5f80000003089823 */ /* 0x000fe400000000ff */
[----:B------:R-:W-:-:S07]  /*04a0*/  @!P1 VIADD R9, R9, 0x40 ;  /* 0x0000004009099836 */ /* 0x000fce0000000000 */
.L_x_62:
[----:B------:R-:W-:Y:S01]  /*04b0*/  LEA R3, R6, 0xc0800000, 0x17 ;  /* 0xc080000006037811 */ /* 0x000fe200078eb8ff */
[----:B------:R-:W-:Y:S01]  /*04c0*/  VIADD R5, R5, 0xffffff81 ;  /* 0xffffff8105057836 */ /* 0x000fe20000000000 */
[----:B------:R-:W-:Y:S03]  /*04d0*/  BSSY.RECONVERGENT B2, `(.L_x_67) ;  /* 0x0000035000027945 */ /* 0x000fe60003800200 */
[----:B------:R-:W-:Y:S01]  /*04e0*/  IMAD.IADD R3, R8, 0x1, -R3 ;  /* 0x0000000108037824 */ /* 0x000fe200078e0a03 */
[C---:B------:R-:W-:Y:S01]  /*04f0*/  IADD3 R6, PT, PT, R5.reuse, 0x7f, -R6 ;  /* 0x0000007f05067810 */ /* 0x040fe20007ffe806 */
[----:B------:R-:W-:Y:S02]  /*0500*/  IMAD R0, R5, -0x800000, R7 ;  /* 0xff80000005007824 */ /* 0x000fe400078e0207 */
[----:B------:R-:W0:Y:S01]  /*0510*/  MUFU.RCP R8, R3 ;  /* 0x0000000300087308 */ /* 0x000e220000001000 */
[----:B------:R-:W-:Y:S01]  /*0520*/  FADD.FTZ R11, -R3, -RZ ;  /* 0x800000ff030b7221 */ /* 0x000fe20000010100 */
[----:B------:R-:W-:-:S03]  /*0530*/  IMAD.IADD R6, R6, 0x1, R9 ;  /* 0x0000000106067824 */ /* 0x000fc600078e0209 */
[----:B0-----:R-:W-:-:S04]  /*0540*/  FFMA R13, R8, R11, 1 ;  /* 0x3f800000080d7423 */ /* 0x001fc8000000000b */
[----:B------:R-:W-:-:S04]  /*0550*/  FFMA R10, R8, R13, R8 ;  /* 0x0000000d080a7223 */ /* 0x000fc80000000008 */
[----:B------:R-:W-:-:S04]  /*0560*/  FFMA R7, R0, R10, RZ ;  /* 0x0000000a00077223 */ /* 0x000fc800000000ff */
[----:B------:R-:W-:-:S04]  /*0570*/  FFMA R8, R11, R7, R0 ;  /* 0x000000070b087223 */ /* 0x000fc80000000000 */
[----:B------:R-:W-:-:S04]  /*0580*/  FFMA R7, R10, R8, R7 ;  /* 0x000000080a077223 */ /* 0x000fc80000000007 */
[----:B------:R-:W-:-:S04]  /*0590*/  FFMA R8, R11, R7, R0 ;  /* 0x000000070b087223 */ /* 0x000fc80000000000 */
[----:B------:R-:W-:-:S05]  /*05a0*/  FFMA R0, R10, R8, R7 ;  /* 0x000000080a007223 */ /* 0x000fca0000000007 */
[----:B------:R-:W-:-:S04]  /*05b0*/  SHF.R.U32.HI R3, RZ, 0x17, R0 ;  /* 0x00000017ff037819 */ /* 0x000fc80000011600 */
[----:B------:R-:W-:-:S05]  /*05c0*/  LOP3.LUT R3, R3, 0xff, RZ, 0xc0, !PT ;  /* 0x000000ff03037812 */ /* 0x000fca00078ec0ff */
[----:B------:R-:W-:-:S04]  /*05d0*/  IMAD.IADD R9, R3, 0x1, R6 ;  /* 0x0000000103097824 */ /* 0x000fc800078e0206 */
[----:B------:R-:W-:-:S05]  /*05e0*/  VIADD R3, R9, 0xffffffff ;  /* 0xffffffff09037836 */ /* 0x000fca0000000000 */
[----:B------:R-:W-:-:S13]  /*05f0*/  ISETP.GE.U32.AND P0, PT, R3, 0xfe, PT ;  /* 0x000000fe0300780c */ /* 0x000fda0003f06070 */
[----:B------:R-:W-:Y:S05]  /*0600*/  @!P0 BRA `(.L_x_68) ;  /* 0x0000000000808947 */ /* 0x000fea0003800000 */
[----:B------:R-:W-:-:S13]  /*0610*/  ISETP.GT.AND P0, PT, R9, 0xfe, PT ;  /* 0x000000fe0900780c */ /* 0x000fda0003f04270 */
[----:B------:R-:W-:Y:S05]  /*0620*/  @P0 BRA `(.L_x_69) ;  /* 0x00000000006c0947 */ /* 0x000fea0003800000 */
[----:B------:R-:W-:-:S13]  /*0630*/  ISETP.GE.AND P0, PT, R9, 0x1, PT ;  /* 0x000000010900780c */ /* 0x000fda0003f06270 */
[----:B------:R-:W-:Y:S05]  /*0640*/  @P0 BRA `(.L_x_70) ;  /* 0x0000000000740947 */ /* 0x000fea0003800000 */
[----:B------:R-:W-:Y:S02]  /*0650*/  ISETP.GE.AND P0, PT, R9, -0x18, PT ;  /* 0xffffffe80900780c */ /* 0x000fe40003f06270 */
[----:B------:R-:W-:-:S11]  /*0660*/  LOP3.LUT R0, R0, 0x80000000, RZ, 0xc0, !PT ;  /* 0x8000000000007812 */ /* 0x000fd600078ec0ff */
[----:B------:R-:W-:Y:S05]  /*0670*/  @!P0 BRA `(.L_x_70) ;  /* 0x0000000000688947 */ /* 0x000fea0003800000 */
[CCC-:B------:R-:W-:Y:S01]  /*0680*/  FFMA.RZ R3, R10.reuse, R8.reuse, R7.reuse ;  /* 0x000000080a037223 */ /* 0x1c0fe2000000c007 */
[CCC-:B------:R-:W-:Y:S01]  /*0690*/  FFMA.RM R6, R10.reuse, R8.reuse, R7.reuse ;  /* 0x000000080a067223 */ /* 0x1c0fe20000004007 */
[C---:B------:R-:W-:Y:S02]  /*06a0*/  ISETP.NE.AND P2, PT, R9.reuse, RZ, PT ;  /* 0x000000ff0900720c */ /* 0x040fe40003f45270 */
[----:B------:R-:W-:Y:S02]  /*06b0*/  ISETP.NE.AND P1, PT, R9, RZ, PT ;  /* 0x000000ff0900720c */ /* 0x000fe40003f25270 */
[----:B------:R-:W-:Y:S01]  /*06c0*/  LOP3.LUT R5, R3, 0x7fffff, RZ, 0xc0, !PT ;  /* 0x007fffff03057812 */ /* 0x000fe200078ec0ff */
[----:B------:R-:W-:Y:S01]  /*06d0*/  FFMA.RP R3, R10, R8, R7 ;  /* 0x000000080a037223 */ /* 0x000fe20000008007 */
[----:B------:R-:W-:Y:S02]  /*06e0*/  VIADD R8, R9, 0x20 ;  /* 0x0000002009087836 */ /* 0x000fe40000000000 */
[----:B------:R-:W-:Y:S01]  /*06f0*/  LOP3.LUT R5, R5, 0x800000, RZ, 0xfc, !PT ;  /* 0x0080000005057812 */ /* 0x000fe200078efcff */
[----:B------:R-:W-:Y:S01]  /*0700*/  IMAD.MOV R7, RZ, RZ, -R9 ;  /* 0x000000ffff077224 */ /* 0x000fe200078e0a09 */
[----:B------:R-:W-:-:S02]  /*0710*/  FSETP.NEU.FTZ.AND P0, PT, R3, R6, PT ;  /* 0x000000060300720b */ /* 0x000fc40003f1d000 */
[----:B------:R-:W-:Y:S02]  /*0720*/  SHF.L.U32 R8, R5, R8, RZ ;  /* 0x0000000805087219 */ /* 0x000fe400000006ff */
[----:B------:R-:W-:Y:S02]  /*0730*/  SEL R6, R7, RZ, P2 ;  /* 0x000000ff07067207 */ /* 0x000fe40001000000 */
[----:B------:R-:W-:Y:S02]  /*0740*/  ISETP.NE.AND P1, PT, R8, RZ, P1 ;  /* 0x000000ff0800720c */ /* 0x000fe40000f25270 */
[----:B------:R-:W-:Y:S02]  /*0750*/  SHF.R.U32.HI R6, RZ, R6, R5 ;  /* 0x00000006ff067219 */ /* 0x000fe40000011605 */
[----:B------:R-:W-:Y:S02]  /*0760*/  PLOP3.LUT P0, PT, P0, P1, PT, 0xf8, 0x8f ;  /* 0x00000000008f781c */ /* 0x000fe40000703f70 */
[----:B------:R-:W-:-:S02]  /*0770*/  SHF.R.U32.HI R8, RZ, 0x1, R6 ;  /* 0x00000001ff087819 */ /* 0x000fc40000011606 */
[----:B------:R-:W-:-:S04]  /*0780*/  SEL R3, RZ, 0x1, !P0 ;  /* 0x00000001ff037807 */ /* 0x000fc80004000000 */
[----:B------:R-:W-:-:S04]  /*0790*/  LOP3.LUT R3, R3, 0x1, R8, 0xf8, !PT ;  /* 0x0000000103037812 */ /* 0x000fc800078ef808 */
[----:B------:R-:W-:-:S05]  /*07a0*/  LOP3.LUT R3, R3, R6, RZ, 0xc0, !PT ;  /* 0x0000000603037212 */ /* 0x000fca00078ec0ff */
[----:B------:R-:W-:-:S05]  /*07b0*/  IMAD.IADD R3, R8, 0x1, R3 ;  /* 0x0000000108037824 */ /* 0x000fca00078e0203 */
[----:B------:R-:W-:Y:S01]  /*07c0*/  LOP3.LUT R0, R3, R0, RZ, 0xfc, !PT ;  /* 0x0000000003007212 */ /* 0x000fe200078efcff */
[----:B------:R-:W-:Y:S06]  /*07d0*/  BRA `(.L_x_70) ;  /* 0x0000000000107947 */ /* 0x000fec0003800000 */
.L_x_69:
[----:B------:R-:W-:-:S04]  /*07e0*/  LOP3.LUT R0, R0, 0x80000000, RZ, 0xc0, !PT ;  /* 0x8000000000007812 */ /* 0x000fc800078ec0ff */
[----:B------:R-:W-:Y:S01]  /*07f0*/  LOP3.LUT R0, R0, 0x7f800000, RZ, 0xfc, !PT ;  /* 0x7f80000000007812 */ /* 0x000fe200078efcff */
[----:B------:R-:W-:Y:S06]  /*0800*/  BRA `(.L_x_70) ;  /* 0x0000000000047947 */ /* 0x000fec0003800000 */
.L_x_68:
[----:B------:R-:W-:-:S07]  /*0810*/  IMAD R0, R6, 0x800000, R0 ;  /* 0x0080000006007824 */ /* 0x000fce00078e0200 */
.L_x_70:
[----:B------:R-:W-:Y:S05]  /*0820*/  BSYNC.RECONVERGENT B2 ;  /* 0x0000000000027941 */ /* 0x000fea0003800200 */
.L_x_67:
[----:B------:R-:W-:Y:S05]  /*0830*/  BRA `(.L_x_71) ;  /* 0x0000000000207947 */ /* 0x000fea0003800000 */
.L_x_66:
[----:B------:R-:W-:-:S04]  /*0840*/  LOP3.LUT R0, R8, 0x80000000, R7, 0x48, !PT ;  /* 0x8000000008007812 */ /* 0x000fc800078e4807 */
[----:B------:R-:W-:Y:S01]  /*0850*/  LOP3.LUT R0, R0, 0x7f800000, RZ, 0xfc, !PT ;  /* 0x7f80000000007812 */ /* 0x000fe200078efcff */
[----:B------:R-:W-:Y:S06]  /*0860*/  BRA `(.L_x_71) ;  /* 0x0000000000147947 */ /* 0x000fec0003800000 */
.L_x_65:
[----:B------:R-:W-:Y:S01]  /*0870*/  LOP3.LUT R0, R8, 0x80000000, R7, 0x48, !PT ;  /* 0x8000000008007812 */ /* 0x000fe200078e4807 */
[----:B------:R-:W-:Y:S06]  /*0880*/  BRA `(.L_x_71) ;  /* 0x00000000000c7947 */ /* 0x000fec0003800000 */
.L_x_64:
[----:B------:R-:W0:Y:S01]  /*0890*/  MUFU.RSQ R0, -QNAN ;  /* 0xffc0000000007908 */ /* 0x000e220000001400 */
[----:B------:R-:W-:Y:S05]  /*08a0*/  BRA `(.L_x_71) ;  /* 0x0000000000047947 */ /* 0x000fea0003800000 */
.L_x_63:
[----:B------:R-:W-:-:S07]  /*08b0*/  FADD.FTZ R0, R0, R3 ;  /* 0x0000000300007221 */ /* 0x000fce0000010000 */
.L_x_71:
[----:B------:R-:W-:Y:S05]  /*08c0*/  BSYNC.RECONVERGENT B1 ;  /* 0x0000000000017941 */ /* 0x000fea0003800200 */
.L_x_61:
[----:B------:R-:W-:-:S04]  /*08d0*/  IMAD.MOV.U32 R5, RZ, RZ, 0x0 ;  /* 0x00000000ff057424 */ /* 0x000fc800078e00ff */
[----:B0-----:R-:W-:Y:S05]  /*08e0*/  RET.REL.NODEC R4 `(_Z11update_coefPfS_S_S_iii) ;  /* 0xfffffff404c47950 */ /* 0x001fea0003c3ffff */
.L_x_72:
        /* <DEDUP_REMOVED lines=9> */
.L_x_89:


//--------------------- .text._Z13crossprod_QtyPfS_S_iii --------------------------
	.section	.text._Z13crossprod_QtyPfS_S_iii,"ax",@progbits
	.align	128
        .global         _Z13crossprod_QtyPfS_S_iii
        .type           _Z13crossprod_QtyPfS_S_iii,@function
        .size           _Z13crossprod_QtyPfS_S_iii,(.L_x_102 - _Z13crossprod_QtyPfS_S_iii)
        .other          _Z13crossprod_QtyPfS_S_iii,@"STO_CUDA_ENTRY STV_DEFAULT"
_Z13crossprod_QtyPfS_S_iii:
.text._Z13crossprod_QtyPfS_S_iii:
[----:B------:R-:W-:Y:S01]  /*0000*/  LDC R1, c[0x0][0x37c] ;  /* 0x0000df00ff017b82 */ /* 0x000fe20000000800 */
[----:B------:R-:W0:Y:S07]  /*0010*/  S2R R29, SR_TID.Y ;  /* 0x00000000001d7919 */ /* 0x000e2e0000002200 */
[----:B------:R-:W1:Y:S01]  /*0020*/  S2UR UR5, SR_CTAID.Y ;  /* 0x00000000000579c3 */ /* 0x000e620000002600 */
[----:B------:R-:W2:Y:S01]  /*0030*/  LDCU UR6, c[0x0][0x360] ;  /* 0x00006c00ff0677ac */ /* 0x000ea20008000800 */
[----:B------:R-:W3:Y:S01]  /*0040*/  S2R R8, SR_TID.X ;  /* 0x0000000000087919 */ /* 0x000ee20000002100 */
[----:B------:R-:W1:Y:S05]  /*0050*/  LDCU UR7, c[0x0][0x364] ;  /* 0x00006c80ff0777ac */ /* 0x000e6a0008000800 */
[----:B------:R-:W2:Y:S01]  /*0060*/  S2UR UR4, SR_CTAID.X ;  /* 0x00000000000479c3 */ /* 0x000ea20000002500 */
[----:B------:R-:W4:Y:S07]  /*0070*/  LDCU UR8, c[0x0][0x39c] ;  /* 0x00007380ff0877ac */ /* 0x000f2e0008000800 */
[----:B------:R-:W5:Y:S01]  /*0080*/  LDC R0, c[0x0][0x3a0] ;  /* 0x0000e800ff007b82 */ /* 0x000f620000000800 */
[----:B-1----:R-:W-:-:S06]  /*0090*/  UIMAD UR5, UR5, UR7, URZ ;  /* 0x00000007050572a4 */ /* 0x002fcc000f8e02ff */
[----:B0-----:R-:W-:Y:S01]  /*00a0*/  IADD3 R3, PT, PT, R29, UR5, RZ ;  /* 0x000000051d037c10 */ /* 0x001fe2000fffe0ff */
[----:B--2---:R-:W-:-:S06]  /*00b0*/  UIMAD UR4, UR4, UR6, URZ ;  /* 0x00000006040472a4 */ /* 0x004fcc000f8e02ff */
[----:B---3--:R-:W-:Y:S02]  /*00c0*/  IADD3 R2, PT, PT, R8, UR4, RZ ;  /* 0x0000000408027c10 */ /* 0x008fe4000fffe0ff */
[----:B-----5:R-:W-:-:S04]  /*00d0*/  ISETP.GE.U32.AND P0, PT, R3, R0, PT ;  /* 0x000000000300720c */ /* 0x020fc80003f06070 */
[----:B----4-:R-:W-:-:S13]  /*00e0*/  ISETP.GE.U32.OR P0, PT, R2, UR8, P0 ;  /* 0x0000000802007c0c */ /* 0x010fda0008706470 */
[----:B------:R-:W-:Y:S05]  /*00f0*/  @P0 EXIT ;  /* 0x000000000000094d */ /* 0x000fea0003800000 */
[----:B------:R-:W0:Y:S01]  /*0100*/  LDC R5, c[0x0][0x398] ;  /* 0x0000e600ff057b82 */ /* 0x000e220000000800 */
[----:B------:R-:W1:Y:S01]  /*0110*/  LDCU.64 UR6, c[0x0][0x358] ;  /* 0x00006b00ff0677ac */ /* 0x000e620008000a00 */
[----:B------:R-:W-:Y:S01]  /*0120*/  HFMA2 R32, -RZ, RZ, 0, 0 ;  /* 0x00000000ff207431 */ /* 0x000fe200000001ff */
[----:B0-----:R-:W-:-:S13]  /*0130*/  ISETP.GE.AND P0, PT, R5, 0x1, PT ;  /* 0x000000010500780c */ /* 0x001fda0003f06270 */
[----:B-1----:R-:W-:Y:S05]  /*0140*/  @!P0 BRA `(.L_x_73) ;  /* 0x0000000800608947 */ /* 0x002fea0003800000 */
[C---:B------:R-:W-:Y:S02]  /*0150*/  ISETP.GE.U32.AND P0, PT, R5.reuse, 0x8, PT ;  /* 0x000000080500780c */ /* 0x040fe40003f06070 */
[----:B------:R-:W-:Y:S02]  /*0160*/  LOP3.LUT R6, R5, 0x7, RZ, 0xc0, !PT ;  /* 0x0000000705067812 */ /* 0x000fe400078ec0ff */
[----:B------:R-:W-:Y:S02]  /*0170*/  MOV R32, RZ ;  /* 0x000000ff00207202 */ /* 0x000fe40000000f00 */
[----:B------:R-:W-:-:S07]  /*0180*/  MOV R9, RZ ;  /* 0x000000ff00097202 */ /* 0x000fce0000000f00 */
[----:B------:R-:W-:Y:S05]  /*0190*/  @!P0 BRA `(.L_x_74) ;  /* 0x0000000400408947 */ /* 0x000fea0003800000 */
[C---:B------:R-:W-:Y:S01]  /*01a0*/  LOP3.LUT R9, R5.reuse, 0x7ffffff8, RZ, 0xc0, !PT ;  /* 0x7ffffff805097812 */ /* 0x040fe200078ec0ff */
[C---:B------:R-:W-:Y:S01]  /*01b0*/  IMAD R11, R0.reuse, 0x3, R3 ;  /* 0x00000003000b7824 */ /* 0x040fe200078e0203 */
[C---:B------:R-:W-:Y:S01]  /*01c0*/  IADD3 R29, PT, PT, R0.reuse, UR5, R29 ;  /* 0x00000005001d7c10 */ /* 0x040fe2000fffe01d */
[C-C-:B------:R-:W-:Y:S01]  /*01d0*/  IMAD R15, R0.reuse, 0x5, R3.reuse ;  /* 0x00000005000f7824 */ /* 0x140fe200078e0203 */
[C---:B------:R-:W-:Y:S01]  /*01e0*/  IADD3 R8, PT, PT, R5.reuse, UR4, R8 ;  /* 0x0000000405087c10 */ /* 0x040fe2000fffe008 */
[C-C-:B------:R-:W-:Y:S01]  /*01f0*/  IMAD R17, R0.reuse, 0x6, R3.reuse ;  /* 0x0000000600117824 */ /* 0x140fe200078e0203 */
[CC--:B------:R-:W-:Y:S01]  /*0200*/  LEA R7, R0.reuse, R3.reuse, 0x1 ;  /* 0x0000000300077211 */ /* 0x0c0fe200078e08ff */
[C---:B------:R-:W-:Y:S01]  /*0210*/  IMAD R19, R0.reuse, 0x7, R3 ;  /* 0x0000000700137824 */ /* 0x040fe200078e0203 */
[----:B------:R-:W-:Y:S01]  /*0220*/  LEA R13, R0, R3, 0x2 ;  /* 0x00000003000d7211 */ /* 0x000fe200078e10ff */
[C-C-:B------:R-:W-:Y:S01]  /*0230*/  IMAD R10, R5.reuse, 0x3, R2.reuse ;  /* 0x00000003050a7824 */ /* 0x140fe200078e0202 */
[CC--:B------:R-:W-:Y:S01]  /*0240*/  LEA R4, R5.reuse, R2.reuse, 0x1 ;  /* 0x0000000205047211 */ /* 0x0c0fe200078e08ff */
[C-C-:B------:R-:W-:Y:S01]  /*0250*/  IMAD R14, R5.reuse, 0x5, R2.reuse ;  /* 0x00000005050e7824 */ /* 0x140fe200078e0202 */
[CC--:B------:R-:W-:Y:S01]  /*0260*/  LEA R12, R5.reuse, R2.reuse, 0x2 ;  /* 0x00000002050c7211 */ /* 0x0c0fe200078e10ff */
[C-C-:B------:R-:W-:Y:S01]  /*0270*/  IMAD R16, R5.reuse, 0x6, R2.reuse ;  /* 0x0000000605107824 */ /* 0x140fe200078e0202 */
[----:B------:R-:W-:Y:S01]  /*0280*/  MOV R32, RZ ;  /* 0x000000ff00207202 */ /* 0x000fe20000000f00 */
[----:B------:R-:W-:Y:S01]  /*0290*/  IMAD R18, R5, 0x7, R2 ;  /* 0x0000000705127824 */ /* 0x000fe200078e0202 */
[----:B------:R-:W-:-:S02]  /*02a0*/  MOV R20, R2 ;  /* 0x0000000200147202 */ /* 0x000fc40000000f00 */
[----:B------:R-:W-:Y:S02]  /*02b0*/  MOV R21, R3 ;  /* 0x0000000300157202 */ /* 0x000fe40000000f00 */
[----:B------:R-:W-:-:S07]  /*02c0*/  IADD3 R28, PT, PT, -R9, RZ, RZ ;  /* 0x000000ff091c7210 */ /* 0x000fce0007ffe1ff */
.L_x_75:
[----:B------:R-:W0:Y:S08]  /*02d0*/  LDC.64 R26, c[0x0][0x380] ;  /* 0x0000e000ff1a7b82 */ /* 0x000e300000000a00 */
[----:B------:R-:W1:Y:S01]  /*02e0*/  LDC.64 R22, c[0x0][0x388] ;  /* 0x0000e200ff167b82 */ /* 0x000e620000000a00 */
[----:B0-----:R-:W-:-:S04]  /*02f0*/  IMAD.WIDE.U32 R24, R20, 0x4, R26 ;  /* 0x0000000414187825 */ /* 0x001fc800078e001a */
[----:B------:R-:W-:Y:S02]  /*0300*/  IMAD.WIDE.U32 R30, R8, 0x4, R26 ;  /* 0x00000004081e7825 */ /* 0x000fe400078e001a */
[----:B------:R-:W2:Y:S02]  /*0310*/  LDG.E R25, desc[UR6][R24.64] ;  /* 0x0000000618197981 */ /* 0x000ea4000c1e1900 */
[--C-:B-1----:R-:W-:Y:S02]  /*0320*/  IMAD.WIDE.U32 R34, R21, 0x4, R22.reuse ;  /* 0x0000000415227825 */ /* 0x102fe400078e0016 */
[----:B------:R0:W3:Y:S02]  /*0330*/  LDG.E R33, desc[UR6][R30.64] ;  /* 0x000000061e217981 */ /* 0x0000e4000c1e1900 */
[----:B------:R-:W-:Y:S02]  /*0340*/  IMAD.WIDE.U32 R36, R29, 0x4, R22 ;  /* 0x000000041d247825 */ /* 0x000fe400078e0016 */
[----:B------:R-:W2:Y:S04]  /*0350*/  LDG.E R34, desc[UR6][R34.64] ;  /* 0x0000000622227981 */ /* 0x000ea8000c1e1900 */
[----:B------:R-:W3:Y:S01]  /*0360*/  LDG.E R36, desc[UR6][R36.64] ;  /* 0x0000000624247981 */ /* 0x000ee2000c1e1900 */
[----:B0-----:R-:W-:-:S06]  /*0370*/  IMAD.WIDE.U32 R30, R4, 0x4, R26 ;  /* 0x00000004041e7825 */ /* 0x001fcc00078e001a */
[----:B------:R-:W4:Y:S01]  /*0380*/  LDG.E R30, desc[UR6][R30.64] ;  /* 0x000000061e1e7981 */ /* 0x000f22000c1e1900 */
[----:B--2---:R-:W-:Y:S01]  /*0390*/  FFMA R32, R25, R34, R32 ;  /* 0x0000002219207223 */ /* 0x004fe20000000020 */
[----:B------:R-:W-:-:S04]  /*03a0*/  IMAD.WIDE.U32 R24, R10, 0x4, R26 ;  /* 0x000000040a187825 */ /* 0x000fc800078e001a */
[----:B---3--:R-:W-:Y:S01]  /*03b0*/  FFMA R35, R33, R36, R32 ;  /* 0x0000002421237223 */ /* 0x008fe20000000020 */
[--C-:B------:R-:W-:Y:S01]  /*03c0*/  IMAD.WIDE.U32 R32, R7, 0x4, R22.reuse ;  /* 0x0000000407207825 */ /* 0x100fe200078e0016 */
[----:B------:R0:W2:Y:S05]  /*03d0*/  LDG.E R34, desc[UR6][R24.64] ;  /* 0x0000000618227981 */ /* 0x0000aa000c1e1900 */
[----:B------:R-:W4:Y:S01]  /*03e0*/  LDG.E R32, desc[UR6][R32.64] ;  /* 0x0000000620207981 */ /* 0x000f22000c1e1900 */
[----:B0-----:R-:W-:-:S06]  /*03f0*/  IMAD.WIDE.U32 R24, R11, 0x4, R22 ;  /* 0x000000040b187825 */ /* 0x001fcc00078e0016 */
[----:B------:R-:W2:Y:S01]  /*0400*/  LDG.E R24, desc[UR6][R24.64] ;  /* 0x0000000618187981 */ /* 0x000ea2000c1e1900 */
[----:B------:R-:W-:-:S05]  /*0410*/  IMAD.WIDE.U32 R36, R12, 0x4, R26 ;  /* 0x000000040c247825 */ /* 0x000fca00078e001a */
[----:B------:R0:W3:Y:S02]  /*0420*/  LDG.E R33, desc[UR6][R36.64] ;  /* 0x0000000624217981 */ /* 0x0000e4000c1e1900 */
[----:B0-----:R-:W-:-:S05]  /*0430*/  IMAD.WIDE.U32 R36, R14, 0x4, R26 ;  /* 0x000000040e247825 */ /* 0x001fca00078e001a */
[----:B------:R0:W5:Y:S02]  /*0440*/  LDG.E R31, desc[UR6][R36.64] ;  /* 0x00000006241f7981 */ /* 0x000164000c1e1900 */
[----:B0-----:R-:W-:-:S06]  /*0450*/  IMAD.WIDE.U32 R36, R17, 0x4, R22 ;  /* 0x0000000411247825 */ /* 0x001fcc00078e0016 */
[----:B------:R-:W5:Y:S01]  /*0460*/  LDG.E R37, desc[UR6][R36.64] ;  /* 0x0000000624257981 */ /* 0x000f62000c1e1900 */
[----:B----4-:R-:W-:-:S04]  /*0470*/  FFMA R35, R30, R32, R35 ;  /* 0x000000201e237223 */ /* 0x010fc80000000023 */
[----:B--2---:R-:W-:Y:S01]  /*0480*/  FFMA R30, R34, R24, R35 ;  /* 0x00000018221e7223 */ /* 0x004fe20000000023 */
[----:B------:R-:W-:-:S04]  /*0490*/  IMAD.WIDE.U32 R34, R13, 0x4, R22 ;  /* 0x000000040d227825 */ /* 0x000fc800078e0016 */
[--C-:B------:R-:W-:Y:S02]  /*04a0*/  IMAD.WIDE.U32 R24, R15, 0x4, R22.reuse ;  /* 0x000000040f187825 */ /* 0x100fe400078e0016 */
[----:B------:R-:W3:Y:S04]  /*04b0*/  LDG.E R34, desc[UR6][R34.64] ;  /* 0x0000000622227981 */ /* 0x000ee8000c1e1900 */
[----:B------:R0:W5:Y:S01]  /*04c0*/  LDG.E R32, desc[UR6][R24.64] ;  /* 0x0000000618207981 */ /* 0x000162000c1e1900 */
[----:B------:R-:W-:-:S06]  /*04d0*/  IMAD.WIDE.U32 R22, R19, 0x4, R22 ;  /* 0x0000000413167825 */ /* 0x000fcc00078e0016 */
[----:B------:R-:W2:Y:S01]  /*04e0*/  LDG.E R22, desc[UR6][R22.64] ;  /* 0x0000000616167981 */ /* 0x000ea2000c1e1900 */
[----:B0-----:R-:W-:-:S04]  /*04f0*/  IMAD.WIDE.U32 R24, R16, 0x4, R26 ;  /* 0x0000000410187825 */ /* 0x001fc800078e001a */
[----:B------:R-:W-:Y:S02]  /*0500*/  IMAD.WIDE.U32 R26, R18, 0x4, R26 ;  /* 0x00000004121a7825 */ /* 0x000fe400078e001a */
[----:B------:R-:W4:Y:S04]  /*0510*/  LDG.E R24, desc[UR6][R24.64] ;  /* 0x0000000618187981 */ /* 0x000f28000c1e1900 */
[----:B------:R-:W2:Y:S01]  /*0520*/  LDG.E R26, desc[UR6][R26.64] ;  /* 0x000000061a1a7981 */ /* 0x000ea2000c1e1900 */
[----:B------:R-:W-:-:S04]  /*0530*/  IADD3 R28, PT, PT, R28, 0x8, RZ ;  /* 0x000000081c1c7810 */ /* 0x000fc80007ffe0ff */
[----:B------:R-:W-:Y:S02]  /*0540*/  ISETP.NE.AND P0, PT, R28, RZ, PT ;  /* 0x000000ff1c00720c */ /* 0x000fe40003f05270 */
[C---:B------:R-:W-:Y:S02]  /*0550*/  LEA R8, R5.reuse, R8, 0x3 ;  /* 0x0000000805087211 */ /* 0x040fe400078e18ff */
[C---:B------:R-:W-:Y:S02]  /*0560*/  LEA R4, R5.reuse, R4, 0x3 ;  /* 0x0000000405047211 */ /* 0x040fe400078e18ff */
[C---:B------:R-:W-:Y:S02]  /*0570*/  LEA R10, R5.reuse, R10, 0x3 ;  /* 0x0000000a050a7211 */ /* 0x040fe400078e18ff */
[C---:B------:R-:W-:Y:S02]  /*0580*/  LEA R12, R5.reuse, R12, 0x3 ;  /* 0x0000000c050c7211 */ /* 0x040fe400078e18ff */
[----:B------:R-:W-:-:S02]  /*0590*/  LEA R14, R5, R14, 0x3 ;  /* 0x0000000e050e7211 */ /* 0x000fc400078e18ff */
[C---:B------:R-:W-:Y:S02]  /*05a0*/  LEA R16, R5.reuse, R16, 0x3 ;  /* 0x0000001005107211 */ /* 0x040fe400078e18ff */
[C---:B------:R-:W-:Y:S02]  /*05b0*/  LEA R18, R5.reuse, R18, 0x3 ;  /* 0x0000001205127211 */ /* 0x040fe400078e18ff */
[----:B------:R-:W-:Y:S02]  /*05c0*/  LEA R20, R5, R20, 0x3 ;  /* 0x0000001405147211 */ /* 0x000fe400078e18ff */
[C---:B------:R-:W-:Y:S02]  /*05d0*/  LEA R29, R0.reuse, R29, 0x3 ;  /* 0x0000001d001d7211 */ /* 0x040fe400078e18ff */
[C---:B------:R-:W-:Y:S02]  /*05e0*/  LEA R7, R0.reuse, R7, 0x3 ;  /* 0x0000000700077211 */ /* 0x040fe400078e18ff */
[----:B------:R-:W-:-:S02]  /*05f0*/  LEA R11, R0, R11, 0x3 ;  /* 0x0000000b000b7211 */ /* 0x000fc400078e18ff */
[C---:B------:R-:W-:Y:S02]  /*0600*/  LEA R13, R0.reuse, R13, 0x3 ;  /* 0x0000000d000d7211 */ /* 0x040fe400078e18ff */
[C---:B------:R-:W-:Y:S02]  /*0610*/  LEA R15, R0.reuse, R15, 0x3 ;  /* 0x0000000f000f7211 */ /* 0x040fe400078e18ff */
[C---:B------:R-:W-:Y:S02]  /*0620*/  LEA R17, R0.reuse, R17, 0x3 ;  /* 0x0000001100117211 */ /* 0x040fe400078e18ff */
[C---:B------:R-:W-:Y:S02]  /*0630*/  LEA R19, R0.reuse, R19, 0x3 ;  /* 0x0000001300137211 */ /* 0x040fe400078e18ff */
[----:B------:R-:W-:Y:S01]  /*0640*/  LEA R21, R0, R21, 0x3 ;  /* 0x0000001500157211 */ /* 0x000fe200078e18ff */
[----:B---3--:R-:W-:-:S04]  /*0650*/  FFMA R30, R33, R34, R30 ;  /* 0x00000022211e7223 */ /* 0x008fc8000000001e */
[----:B-----5:R-:W-:-:S04]  /*0660*/  FFMA R31, R31, R32, R30 ;  /* 0x000000201f1f7223 */ /* 0x020fc8000000001e */
[----:B----4-:R-:W-:-:S04]  /*0670*/  FFMA R31, R24, R37, R31 ;  /* 0x00000025181f7223 */ /* 0x010fc8000000001f */
[----:B--2---:R-:W-:Y:S01]  /*0680*/  FFMA R32, R26, R22, R31 ;  /* 0x000000161a207223 */ /* 0x004fe2000000001f */
[----:B------:R-:W-:Y:S06]  /*0690*/  @P0 BRA `(.L_x_75) ;  /* 0xfffffffc000c0947 */ /* 0x000fec000383ffff */
.L_x_74:
[----:B------:R-:W-:-:S13]  /*06a0*/  ISETP.NE.AND P0, PT, R6, RZ, PT ;  /* 0x000000ff0600720c */ /* 0x000fda0003f05270 */
[----:B------:R-:W-:Y:S05]  /*06b0*/  @!P0 BRA `(.L_x_73) ;  /* 0x0000000400048947 */ /* 0x000fea0003800000 */
[----:B------:R-:W-:Y:S02]  /*06c0*/  ISETP.GE.U32.AND P0, PT, R6, 0x4, PT ;  /* 0x000000040600780c */ /* 0x000fe40003f06070 */
[----:B------:R-:W-:-:S04]  /*06d0*/  LOP3.LUT R4, R5, 0x3, RZ, 0xc0, !PT ;  /* 0x0000000305047812 */ /* 0x000fc800078ec0ff */
[----:B------:R-:W-:-:S07]  /*06e0*/  ISETP.NE.AND P1, PT, R4, RZ, PT ;  /* 0x000000ff0400720c */ /* 0x000fce0003f25270 */
[----:B------:R-:W-:Y:S06]  /*06f0*/  @!P0 BRA `(.L_x_76) ;  /* 0x00000000007c8947 */ /* 0x000fec0003800000 */
[----:B------:R-:W0:Y:S01]  /*0700*/  LDC.64 R6, c[0x0][0x388] ;  /* 0x0000e200ff067b82 */ /* 0x000e220000000a00 */
[C---:B------:R-:W-:Y:S02]  /*0710*/  IMAD R16, R9.reuse, R5, R2 ;  /* 0x0000000509107224 */ /* 0x040fe400078e0202 */
[----:B------:R-:W-:-:S03]  /*0720*/  IMAD R13, R9, R0, R3 ;  /* 0x00000000090d7224 */ /* 0x000fc600078e0203 */
[----:B------:R-:W-:Y:S02]  /*0730*/  IADD3 R8, PT, PT, R16, R5, RZ ;  /* 0x0000000510087210 */ /* 0x000fe40007ffe0ff */
[----:B------:R-:W1:Y:S01]  /*0740*/  LDC.64 R10, c[0x0][0x380] ;  /* 0x0000e000ff0a7b82 */ /* 0x000e620000000a00 */
[C---:B0-----:R-:W-:Y:S01]  /*0750*/  IMAD.WIDE.U32 R20, R13.reuse, 0x4, R6 ;  /* 0x000000040d147825 */ /* 0x041fe200078e0006 */
[----:B------:R-:W-:-:S04]  /*0760*/  IADD3 R13, PT, PT, R13, R0, RZ ;  /* 0x000000000d0d7210 */ /* 0x000fc80007ffe0ff */
[CC--:B------:R-:W-:Y:S01]  /*0770*/  IADD3 R25, PT, PT, R13.reuse, R0.reuse, RZ ;  /* 0x000000000d197210 */ /* 0x0c0fe20007ffe0ff */
[--C-:B-1----:R-:W-:Y:S01]  /*0780*/  IMAD.WIDE.U32 R16, R16, 0x4, R10.reuse ;  /* 0x0000000410107825 */ /* 0x102fe200078e000a */
[----:B------:R-:W2:Y:S03]  /*0790*/  LDG.E R20, desc[UR6][R20.64] ;  /* 0x0000000614147981 */ /* 0x000ea6000c1e1900 */
[C---:B------:R-:W-:Y:S01]  /*07a0*/  IMAD.WIDE.U32 R22, R8.reuse, 0x4, R10 ;  /* 0x0000000408167825 */ /* 0x040fe200078e000a */
[-C--:B------:R-:W-:Y:S01]  /*07b0*/  IADD3 R8, PT, PT, R8, R5.reuse, RZ ;  /* 0x0000000508087210 */ /* 0x080fe20007ffe0ff */
[----:B------:R-:W2:Y:S02]  /*07c0*/  LDG.E R17, desc[UR6][R16.64] ;  /* 0x0000000610117981 */ /* 0x000ea4000c1e1900 */
[----:B------:R-:W-:Y:S01]  /*07d0*/  IMAD.WIDE.U32 R18, R13, 0x4, R6 ;  /* 0x000000040d127825 */ /* 0x000fe200078e0006 */
[C---:B------:R-:W-:Y:S01]  /*07e0*/  IADD3 R27, PT, PT, R8.reuse, R5, RZ ;  /* 0x00000005081b7210 */ /* 0x040fe20007ffe0ff */
[----:B------:R-:W3:Y:S01]  /*07f0*/  LDG.E R22, desc[UR6][R22.64] ;  /* 0x0000000616167981 */ /* 0x000ee2000c1e1900 */
[----:B------:R-:W-:Y:S01]  /*0800*/  IADD3 R29, PT, PT, R25, R0, RZ ;  /* 0x00000000191d7210 */ /* 0x000fe20007ffe0ff */
[----:B------:R-:W-:-:S02]  /*0810*/  IMAD.WIDE.U32 R14, R8, 0x4, R10 ;  /* 0x00000004080e7825 */ /* 0x000fc400078e000a */
[----:B------:R-:W3:Y:S02]  /*0820*/  LDG.E R18, desc[UR6][R18.64] ;  /* 0x0000000612127981 */ /* 0x000ee4000c1e1900 */
[----:B------:R-:W-:Y:S02]  /*0830*/  IMAD.WIDE.U32 R12, R25, 0x4, R6 ;  /* 0x00000004190c7825 */ /* 0x000fe400078e0006 */
[----:B------:R-:W4:Y:S02]  /*0840*/  LDG.E R14, desc[UR6][R14.64] ;  /* 0x000000060e0e7981 */ /* 0x000f24000c1e1900 */
[----:B------:R-:W-:Y:S02]  /*0850*/  IMAD.WIDE.U32 R10, R27, 0x4, R10 ;  /* 0x000000041b0a7825 */ /* 0x000fe400078e000a */
[----:B------:R-:W4:Y:S02]  /*0860*/  LDG.E R12, desc[UR6][R12.64] ;  /* 0x000000060c0c7981 */ /* 0x000f24000c1e1900 */
[----:B------:R-:W-:-:S02]  /*0870*/  IMAD.WIDE.U32 R6, R29, 0x4, R6 ;  /* 0x000000041d067825 */ /* 0x000fc400078e0006 */
[----:B------:R-:W5:Y:S04]  /*0880*/  LDG.E R10, desc[UR6][R10.64] ;  /* 0x000000060a0a7981 */ /* 0x000f68000c1e1900 */
[----:B------:R-:W5:Y:S01]  /*0890*/  LDG.E R6, desc[UR6][R6.64] ;  /* 0x0000000606067981 */ /* 0x000f62000c1e1900 */
[----:B------:R-:W-:Y:S01]  /*08a0*/  IADD3 R9, PT, PT, R9, 0x4, RZ ;  /* 0x0000000409097810 */ /* 0x000fe20007ffe0ff */
[----:B--2---:R-:W-:-:S04]  /*08b0*/  FFMA R17, R17, R20, R32 ;  /* 0x0000001411117223 */ /* 0x004fc80000000020 */
[----:B---3--:R-:W-:-:S04]  /*08c0*/  FFMA R17, R22, R18, R17 ;  /* 0x0000001216117223 */ /* 0x008fc80000000011 */
[----:B----4-:R-:W-:-:S04]  /*08d0*/  FFMA R17, R14, R12, R17 ;  /* 0x0000000c0e117223 */ /* 0x010fc80000000011 */
[----:B-----5:R-:W-:-:S07]  /*08e0*/  FFMA R32, R10, R6, R17 ;  /* 0x000000060a207223 */ /* 0x020fce0000000011 */
.L_x_76:
[----:B------:R-:W-:Y:S05]  /*08f0*/  @!P1 BRA `(.L_x_73) ;  /* 0x0000000000749947 */ /* 0x000fea0003800000 */
[----:B------:R-:W0:Y:S01]  /*0900*/  LDC.64 R14, c[0x0][0x380] ;  /* 0x0000e000ff0e7b82 */ /* 0x000e220000000a00 */
[----:B------:R-:W-:Y:S02]  /*0910*/  ISETP.NE.AND P0, PT, R4, 0x1, PT ;  /* 0x000000010400780c */ /* 0x000fe40003f05270 */
[----:B------:R-:W-:-:S04]  /*0920*/  LOP3.LUT R4, R5, 0x1, RZ, 0xc0, !PT ;  /* 0x0000000105047812 */ /* 0x000fc800078ec0ff */
[----:B------:R-:W-:Y:S01]  /*0930*/  ISETP.NE.U32.AND P1, PT, R4, 0x1, PT ;  /* 0x000000010400780c */ /* 0x000fe20003f25070 */
[----:B------:R-:W1:Y:S06]  /*0940*/  LDC.64 R12, c[0x0][0x388] ;  /* 0x0000e200ff0c7b82 */ /* 0x000e6c0000000a00 */
[C---:B------:R-:W-:Y:S02]  /*0950*/  @P0 IMAD R4, R9.reuse, R5, R2 ;  /* 0x0000000509040224 */ /* 0x040fe400078e0202 */
[----:B------:R-:W2:Y:S01]  /*0960*/  LDC.64 R10, c[0x0][0x380] ;  /* 0x0000e000ff0a7b82 */ /* 0x000ea20000000a00 */
[C---:B------:R-:W-:Y:S01]  /*0970*/  @P0 IMAD R19, R9.reuse, R0, R3 ;  /* 0x0000000009130224 */ /* 0x040fe200078e0203 */
[----:B------:R-:W-:-:S02]  /*0980*/  @P0 IADD3 R9, PT, PT, R9, 0x2, RZ ;  /* 0x0000000209090810 */ /* 0x000fc40007ffe0ff */
[C---:B------:R-:W-:Y:S02]  /*0990*/  @P0 IADD3 R21, PT, PT, R4.reuse, R5, RZ ;  /* 0x0000000504150210 */ /* 0x040fe40007ffe0ff */
[----:B------:R-:W-:Y:S02]  /*09a0*/  @P0 IADD3 R23, PT, PT, R19, R0, RZ ;  /* 0x0000000013170210 */ /* 0x000fe40007ffe0ff */
[----:B------:R-:W3:Y:S01]  /*09b0*/  LDC.64 R6, c[0x0][0x388] ;  /* 0x0000e200ff067b82 */ /* 0x000ee20000000a00 */
[----:B0-----:R-:W-:-:S04]  /*09c0*/  @P0 IMAD.WIDE.U32 R16, R4, 0x4, R14 ;  /* 0x0000000404100825 */ /* 0x001fc800078e000e */
[----:B------:R-:W-:Y:S02]  /*09d0*/  @!P1 IMAD R5, R9, R5, R2 ;  /* 0x0000000509059224 */ /* 0x000fe400078e0202 */
[----:B-1----:R-:W-:Y:S01]  /*09e0*/  @P0 IMAD.WIDE.U32 R18, R19, 0x4, R12 ;  /* 0x0000000413120825 */ /* 0x002fe200078e000c */
[----:B------:R-:W4:Y:S03]  /*09f0*/  @P0 LDG.E R17, desc[UR6][R16.64] ;  /* 0x0000000610110981 */ /* 0x000f26000c1e1900 */
[----:B------:R-:W-:Y:S02]  /*0a00*/  @P0 IMAD.WIDE.U32 R14, R21, 0x4, R14 ;  /* 0x00000004150e0825 */ /* 0x000fe400078e000e */
[----:B------:R-:W4:Y:S02]  /*0a10*/  @P0 LDG.E R18, desc[UR6][R18.64] ;  /* 0x0000000612120981 */ /* 0x000f24000c1e1900 */
[----:B------:R-:W-:-:S02]  /*0a20*/  @P0 IMAD.WIDE.U32 R12, R23, 0x4, R12 ;  /* 0x00000004170c0825 */ /* 0x000fc400078e000c */
[----:B------:R-:W5:Y:S02]  /*0a30*/  @P0 LDG.E R14, desc[UR6][R14.64] ;  /* 0x000000060e0e0981 */ /* 0x000f64000c1e1900 */
[----:B------:R-:W-:Y:S02]  /*0a40*/  @!P1 IMAD R9, R9, R0, R3 ;  /* 0x0000000009099224 */ /* 0x000fe400078e0203 */
[----:B--2---:R-:W-:Y:S01]  /*0a50*/  @!P1 IMAD.WIDE.U32 R10, R5, 0x4, R10 ;  /* 0x00000004050a9825 */ /* 0x004fe200078e000a */
[----:B------:R-:W5:Y:S03]  /*0a60*/  @P0 LDG.E R12, desc[UR6][R12.64] ;  /* 0x000000060c0c0981 */ /* 0x000f66000c1e1900 */
[----:B---3--:R-:W-:Y:S02]  /*0a70*/  @!P1 IMAD.WIDE.U32 R6, R9, 0x4, R6 ;  /* 0x0000000409069825 */ /* 0x008fe400078e0006 */
[----:B------:R-:W2:Y:S04]  /*0a80*/  @!P1 LDG.E R11, desc[UR6][R10.64] ;  /* 0x000000060a0b9981 */ /* 0x000ea8000c1e1900 */
[----:B------:R-:W2:Y:S01]  /*0a90*/  @!P1 LDG.E R6, desc[UR6][R6.64] ;  /* 0x0000000606069981 */ /* 0x000ea2000c1e1900 */
[----:B----4-:R-:W-:-:S04]  /*0aa0*/  @P0 FFMA R17, R17, R18, R32 ;  /* 0x0000001211110223 */ /* 0x010fc80000000020 */
[----:B-----5:R-:W-:-:S04]  /*0ab0*/  @P0 FFMA R32, R14, R12, R17 ;  /* 0x0000000c0e200223 */ /* 0x020fc80000000011 */
[----:B--2---:R-:W-:-:S07]  /*0ac0*/  @!P1 FFMA R32, R11, R6, R32 ;  /* 0x000000060b209223 */ /* 0x004fce0000000020 */
.L_x_73:
[----:B------:R-:W0:Y:S01]  /*0ad0*/  LDC.64 R4, c[0x0][0x390] ;  /* 0x0000e400ff047b82 */ /* 0x000e220000000a00 */
[----:B------:R-:W-:-:S04]  /*0ae0*/  IMAD R3, R2, R0, R3 ;  /* 0x0000000002037224 */ /* 0x000fc800078e0203 */
[----:B0-----:R-:W-:-:S05]  /*0af0*/  IMAD.WIDE.U32 R2, R3, 0x4, R4 ;  /* 0x0000000403027825 */ /* 0x001fca00078e0004 */
[----:B------:R-:W-:Y:S01]  /*0b00*/  STG.E desc[UR6][R2.64], R32 ;  /* 0x0000002002007986 */ /* 0x000fe2000c101906 */
[----:B------:R-:W-:Y:S05]  /*0b10*/  EXIT ;  /* 0x000000000000794d */ /* 0x000fea0003800000 */
.L_x_77:
        /* <DEDUP_REMOVED lines=14> */
.L_x_102:


//--------------------- .text._Z6sum_rxPfS_iiiS_i --------------------------
	.section	.text._Z6sum_rxPfS_iiiS_i,"ax",@progbits
	.align	128
        .global         _Z6sum_rxPfS_iiiS_i
        .type           _Z6sum_rxPfS_iiiS_i,@function
        .size           _Z6sum_rxPfS_iiiS_i,(.L_x_103 - _Z6sum_rxPfS_iiiS_i)
        .other          _Z6sum_rxPfS_iiiS_i,@"STO_CUDA_ENTRY STV_DEFAULT"
_Z6sum_rxPfS_iiiS_i:
.text._Z6sum_rxPfS_iiiS_i:
[----:B------:R-:W-:Y:S01]  /*0000*/  LDC R1, c[0x0][0x37c] ;  /* 0x0000df00ff017b82 */ /* 0x000fe20000000800 */
[----:B------:R-:W0:Y:S07]  /*0010*/  S2R R5, SR_TID.X ;  /* 0x0000000000057919 */ /* 0x000e2e0000002100 */
[----:B------:R-:W1:Y:S01]  /*0020*/  LDC R7, c[0x0][0x394] ;  /* 0x0000e500ff077b82 */ /* 0x000e620000000800 */
[----:B------:R-:W2:Y:S07]  /*0030*/  LDCU.64 UR4, c[0x0][0x358] ;  /* 0x00006b00ff0477ac */ /* 0x000eae0008000a00 */
[----:B------:R-:W3:Y:S08]  /*0040*/  LDC R14, c[0x0][0x398] ;  /* 0x0000e600ff0e7b82 */ /* 0x000ef00000000800 */
[----:B------:R-:W0:Y:S08]  /*0050*/  S2UR UR6, SR_CTAID.X ;  /* 0x00000000000679c3 */ /* 0x000e300000002500 */
[----:B------:R-:W0:Y:S01]  /*0060*/  LDC R0, c[0x0][0x360] ;  /* 0x0000d800ff007b82 */ /* 0x000e220000000800 */
[----:B-1----:R-:W-:-:S07]  /*0070*/  IADD3 R3, PT, PT, R7, -0x1, RZ ;  /* 0xffffffff07037810 */ /* 0x002fce0007ffe0ff */
[----:B------:R-:W1:Y:S01]  /*0080*/  LDC.64 R12, c[0x0][0x3a0] ;  /* 0x0000e800ff0c7b82 */ /* 0x000e620000000a00 */
[----:B---3--:R-:W-:Y:S01]  /*0090*/  ISETP.GT.AND P0, PT, R3, R14, PT ;  /* 0x0000000e0300720c */ /* 0x008fe20003f04270 */
[----:B0-----:R-:W-:-:S04]  /*00a0*/  IMAD R0, R0, UR6, R5 ;  /* 0x0000000600007c24 */ /* 0x001fc8000f8e0205 */
[----:B-1----:R-:W-:-:S05]  /*00b0*/  IMAD.WIDE.U32 R12, R0, 0x4, R12 ;  /* 0x00000004000c7825 */ /* 0x002fca00078e000c */
[----:B--2---:R0:W-:Y:S03]  /*00c0*/  STG.E desc[UR4][R12.64], RZ ;  /* 0x000000ff0c007986 */ /* 0x0041e6000c101904 */
[----:B------:R-:W-:Y:S05]  /*00d0*/  @!P0 EXIT ;  /* 0x000000000000894d */ /* 0x000fea0003800000 */
[----:B------:R-:W1:Y:S01]  /*00e0*/  LDC R9, c[0x0][0x398] ;  /* 0x0000e600ff097b82 */ /* 0x000e620000000800 */
[C---:B------:R-:W-:Y:S01]  /*00f0*/  IADD3 R4, PT, PT, R7.reuse, -0x2, -R14 ;  /* 0xfffffffe07047810 */ /* 0x040fe20007ffe80e */
[----:B------:R-:W-:Y:S01]  /*0100*/  HFMA2 R19, -RZ, RZ, 0, 0 ;  /* 0x00000000ff137431 */ /* 0x000fe200000001ff */
[-C--:B------:R-:W-:Y:S02]  /*0110*/  LOP3.LUT R2, RZ, R14.reuse, RZ, 0x33, !PT ;  /* 0x0000000eff027212 */ /* 0x080fe400078e33ff */
[----:B------:R-:W-:Y:S01]  /*0120*/  ISETP.GE.U32.AND P1, PT, R4, 0x7, PT ;  /* 0x000000070400780c */ /* 0x000fe20003f26070 */
[----:B------:R-:W-:Y:S02]  /*0130*/  IMAD R4, R7, R14, RZ ;  /* 0x0000000e07047224 */ /* 0x000fe400078e02ff */
[----:B------:R-:W-:-:S05]  /*0140*/  IMAD.IADD R2, R2, 0x1, R7 ;  /* 0x0000000102027824 */ /* 0x000fca00078e0207 */
[----:B------:R-:W-:-:S04]  /*0150*/  LOP3.LUT R3, R2, 0x7, RZ, 0xc0, !PT ;  /* 0x0000000702037812 */ /* 0x000fc800078ec0ff */
[----:B------:R-:W-:Y:S01]  /*0160*/  ISETP.NE.AND P0, PT, R3, RZ, PT ;  /* 0x000000ff0300720c */ /* 0x000fe20003f05270 */
[----:B------:R-:W-:-:S12]  /*0170*/  @!P1 BRA `(.L_x_78) ;  /* 0x00000004003c9947 */ /* 0x000fd80003800000 */
[----:B------:R-:W2:Y:S01]  /*0180*/  LDC R7, c[0x0][0x3a8] ;  /* 0x0000ea00ff077b82 */ /* 0x000ea20000000800 */
[C---:B------:R-:W-:Y:S01]  /*0190*/  IADD3 R8, PT, PT, R14.reuse, 0x3, RZ ;  /* 0x000000030e087810 */ /* 0x040fe20007ffe0ff */
[C---:B------:R-:W-:Y:S01]  /*01a0*/  VIADD R5, R14.reuse, 0x2 ;  /* 0x000000020e057836 */ /* 0x040fe20000000000 */
[C---:B------:R-:W-:Y:S01]  /*01b0*/  IADD3 R11, PT, PT, R14.reuse, 0x5, RZ ;  /* 0x000000050e0b7810 */ /* 0x040fe20007ffe0ff */
[C---:B------:R-:W-:Y:S01]  /*01c0*/  VIADD R10, R14.reuse, 0x4 ;  /* 0x000000040e0a7836 */ /* 0x040fe20000000000 */
[C---:B------:R-:W-:Y:S01]  /*01d0*/  IADD3 R24, PT, PT, R14.reuse, 0x6, RZ ;  /* 0x000000060e187810 */ /* 0x040fe20007ffe0ff */
[----:B------:R-:W-:Y:S01]  /*01e0*/  VIADD R25, R14, 0x7 ;  /* 0x000000070e197836 */ /* 0x000fe20000000000 */
[----:B------:R-:W-:Y:S02]  /*01f0*/  LOP3.LUT R6, R2, 0xfffffff8, RZ, 0xc0, !PT ;  /* 0xfffffff802067812 */ /* 0x000fe400078ec0ff */
[----:B------:R-:W-:Y:S02]  /*0200*/  IADD3 R26, PT, PT, R14, 0x8, RZ ;  /* 0x000000080e1a7810 */ /* 0x000fe40007ffe0ff */
[----:B------:R-:W-:Y:S01]  /*0210*/  MOV R19, RZ ;  /* 0x000000ff00137202 */ /* 0x000fe20000000f00 */
[----:B------:R-:W-:-:S02]  /*0220*/  IMAD.MOV R6, RZ, RZ, -R6 ;  /* 0x000000ffff067224 */ /* 0x000fc400078e0a06 */
[-C--:B--2---:R-:W-:Y:S02]  /*0230*/  IMAD R27, R14, R7.reuse, R7 ;  /* 0x000000070e1b7224 */ /* 0x084fe400078e0207 */
[-CC-:B------:R-:W-:Y:S02]  /*0240*/  IMAD R5, R5, R7.reuse, R0.reuse ;  /* 0x0000000705057224 */ /* 0x180fe400078e0200 */
[--C-:B------:R-:W-:Y:S01]  /*0250*/  IMAD R8, R8, R7, R0.reuse ;  /* 0x0000000708087224 */ /* 0x100fe200078e0200 */
[----:B------:R-:W-:Y:S01]  /*0260*/  IADD3 R27, PT, PT, R0, R27, RZ ;  /* 0x0000001b001b7210 */ /* 0x000fe20007ffe0ff */
[-CC-:B------:R-:W-:Y:S02]  /*0270*/  IMAD R10, R10, R7.reuse, R0.reuse ;  /* 0x000000070a0a7224 */ /* 0x180fe400078e0200 */
[-CC-:B------:R-:W-:Y:S02]  /*0280*/  IMAD R11, R11, R7.reuse, R0.reuse ;  /* 0x000000070b0b7224 */ /* 0x180fe400078e0200 */
[----:B------:R-:W-:-:S02]  /*0290*/  IMAD R24, R24, R7, R0 ;  /* 0x0000000718187224 */ /* 0x000fc400078e0200 */
[-CC-:B------:R-:W-:Y:S02]  /*02a0*/  IMAD R25, R25, R7.reuse, R0.reuse ;  /* 0x0000000719197224 */ /* 0x180fe400078e0200 */
[----:B------:R-:W-:-:S07]  /*02b0*/  IMAD R26, R26, R7, R0 ;  /* 0x000000071a1a7224 */ /* 0x000fce00078e0200 */
.L_x_79:
[----:B--2---:R-:W2:Y:S01]  /*02c0*/  LDC.64 R14, c[0x0][0x380] ;  /* 0x0000e000ff0e7b82 */ /* 0x004ea20000000a00 */
[----:B-1----:R-:W-:Y:S02]  /*02d0*/  SHF.R.S32.HI R21, RZ, 0x1f, R9 ;  /* 0x0000001fff157819 */ /* 0x002fe40000011409 */
[----:B------:R-:W-:-:S04]  /*02e0*/  IADD3 R18, P1, PT, R4, R9, RZ ;  /* 0x0000000904127210 */ /* 0x000fc80007f3e0ff */
[----:B------:R-:W-:Y:S01]  /*02f0*/  LEA.HI.X.SX32 R21, R4, R21, 0x1, P1 ;  /* 0x0000001504157211 */ /* 0x000fe200008f0eff */
[----:B------:R-:W1:Y:S01]  /*0300*/  LDC.64 R16, c[0x0][0x388] ;  /* 0x0000e200ff107b82 */ /* 0x000e620000000a00 */
[----:B--2---:R-:W-:-:S04]  /*0310*/  LEA R14, P1, R18, R14, 0x2 ;  /* 0x0000000e120e7211 */ /* 0x004fc800078210ff */
[----:B------:R-:W-:Y:S01]  /*0320*/  LEA.HI.X R15, R18, R15, R21, 0x2, P1 ;  /* 0x0000000f120f7211 */ /* 0x000fe200008f1415 */
[----:B-1----:R-:W-:-:S04]  /*0330*/  IMAD.WIDE.U32 R22, R27, 0x4, R16 ;  /* 0x000000041b167825 */ /* 0x002fc800078e0010 */
[----:B------:R-:W2:Y:S04]  /*0340*/  LDG.E R18, desc[UR4][R14.64+0x4] ;  /* 0x000004040e127981 */ /* 0x000ea8000c1e1900 */
[----:B------:R-:W2:Y:S02]  /*0350*/  LDG.E R22, desc[UR4][R22.64] ;  /* 0x0000000416167981 */ /* 0x000ea4000c1e1900 */
[----:B--2---:R-:W-:Y:S01]  /*0360*/  FFMA R29, R18, R22, R19 ;  /* 0x00000016121d7223 */ /* 0x004fe20000000013 */
[----:B------:R-:W-:-:S04]  /*0370*/  IMAD.WIDE.U32 R18, R5, 0x4, R16 ;  /* 0x0000000405127825 */ /* 0x000fc800078e0010 */
[----:B------:R1:W-:Y:S04]  /*0380*/  STG.E desc[UR4][R12.64], R29 ;  /* 0x0000001d0c007986 */ /* 0x0003e8000c101904 */
[----:B------:R-:W2:Y:S04]  /*0390*/  LDG.E R18, desc[UR4][R18.64] ;  /* 0x0000000412127981 */ /* 0x000ea8000c1e1900 */
[----:B------:R-:W2:Y:S02]  /*03a0*/  LDG.E R20, desc[UR4][R14.64+0x8] ;  /* 0x000008040e147981 */ /* 0x000ea4000c1e1900 */
[----:B--2---:R-:W-:Y:S01]  /*03b0*/  FFMA R28, R20, R18, R29 ;  /* 0x00000012141c7223 */ /* 0x004fe2000000001d */
[----:B------:R-:W-:-:S04]  /*03c0*/  IMAD.WIDE.U32 R20, R8, 0x4, R16 ;  /* 0x0000000408147825 */ /* 0x000fc800078e0010 */
[----:B------:R-:W-:Y:S04]  /*03d0*/  STG.E desc[UR4][R12.64], R28 ;  /* 0x0000001c0c007986 */ /* 0x000fe8000c101904 */
[----:B------:R-:W1:Y:S04]  /*03e0*/  LDG.E R20, desc[UR4][R20.64] ;  /* 0x0000000414147981 */ /* 0x000e68000c1e1900 */
[----:B------:R-:W1:Y:S02]  /*03f0*/  LDG.E R23, desc[UR4][R14.64+0xc] ;  /* 0x00000c040e177981 */ /* 0x000e64000c1e1900 */
[----:B-1----:R-:W-:Y:S01]  /*0400*/  FFMA R29, R23, R20, R28 ;  /* 0x00000014171d7223 */ /* 0x002fe2000000001c */
[----:B------:R-:W-:-:S04]  /*0410*/  IMAD.WIDE.U32 R22, R10, 0x4, R16 ;  /* 0x000000040a167825 */ /* 0x000fc800078e0010 */
[----:B------:R1:W-:Y:S04]  /*0420*/  STG.E desc[UR4][R12.64], R29 ;  /* 0x0000001d0c007986 */ /* 0x0003e8000c101904 */
[----:B------:R-:W1:Y:S04]  /*0430*/  LDG.E R22, desc[UR4][R22.64] ;  /* 0x0000000416167981 */ /* 0x000e68000c1e1900 */
[----:B------:R-:W1:Y:S02]  /*0440*/  LDG.E R18, desc[UR4][R14.64+0x10] ;  /* 0x000010040e127981 */ /* 0x000e64000c1e1900 */
[----:B-1----:R-:W-:Y:S01]  /*0450*/  FFMA R29, R18, R22, R29 ;  /* 0x00000016121d7223 */ /* 0x002fe2000000001d */
[----:B------:R-:W-:-:S04]  /*0460*/  IMAD.WIDE.U32 R18, R11, 0x4, R16 ;  /* 0x000000040b127825 */ /* 0x000fc800078e0010 */
[----:B------:R1:W-:Y:S04]  /*0470*/  STG.E desc[UR4][R12.64], R29 ;  /* 0x0000001d0c007986 */ /* 0x0003e8000c101904 */
[----:B------:R-:W2:Y:S04]  /*0480*/  LDG.E R18, desc[UR4][R18.64] ;  /* 0x0000000412127981 */ /* 0x000ea8000c1e1900 */
[----:B------:R-:W2:Y:S02]  /*0490*/  LDG.E R20, desc[UR4][R14.64+0x14] ;  /* 0x000014040e147981 */ /* 0x000ea4000c1e1900 */
[----:B--2---:R-:W-:Y:S01]  /*04a0*/  FFMA R28, R20, R18, R29 ;  /* 0x00000012141c7223 */ /* 0x004fe2000000001d */
[----:B------:R-:W-:-:S04]  /*04b0*/  IMAD.WIDE.U32 R20, R24, 0x4, R16 ;  /* 0x0000000418147825 */ /* 0x000fc800078e0010 */
[----:B------:R2:W-:Y:S04]  /*04c0*/  STG.E desc[UR4][R12.64], R28 ;  /* 0x0000001c0c007986 */ /* 0x0005e8000c101904 */
[----:B------:R-:W3:Y:S04]  /*04d0*/  LDG.E R20, desc[UR4][R20.64] ;  /* 0x0000000414147981 */ /* 0x000ee8000c1e1900 */
[----:B------:R-:W3:Y:S02]  /*04e0*/  LDG.E R23, desc[UR4][R14.64+0x18] ;  /* 0x000018040e177981 */ /* 0x000ee4000c1e1900 */
[----:B---3--:R-:W-:Y:S01]  /*04f0*/  FFMA R21, R23, R20, R28 ;  /* 0x0000001417157223 */ /* 0x008fe2000000001c */
[----:B------:R-:W-:-:S04]  /*0500*/  IMAD.WIDE.U32 R22, R25, 0x4, R16 ;  /* 0x0000000419167825 */ /* 0x000fc800078e0010 */
[----:B------:R2:W-:Y:S04]  /*0510*/  STG.E desc[UR4][R12.64], R21 ;  /* 0x000000150c007986 */ /* 0x0005e8000c101904 */
[----:B------:R-:W1:Y:S04]  /*0520*/  LDG.E R22, desc[UR4][R22.64] ;  /* 0x0000000416167981 */ /* 0x000e68000c1e1900 */
[----:B------:R-:W1:Y:S01]  /*0530*/  LDG.E R18, desc[UR4][R14.64+0x1c] ;  /* 0x00001c040e127981 */ /* 0x000e62000c1e1900 */
[----:B------:R-:W-:Y:S01]  /*0540*/  IMAD.WIDE.U32 R16, R26, 0x4, R16 ;  /* 0x000000041a107825 */ /* 0x000fe200078e0010 */
[----:B------:R-:W-:-:S03]  /*0550*/  IADD3 R6, PT, PT, R6, 0x8, RZ ;  /* 0x0000000806067810 */ /* 0x000fc60007ffe0ff */
[----:B-1----:R-:W-:-:S05]  /*0560*/  FFMA R29, R18, R22, R21 ;  /* 0x00000016121d7223 */ /* 0x002fca0000000015 */
[----:B------:R2:W-:Y:S04]  /*0570*/  STG.E desc[UR4][R12.64], R29 ;  /* 0x0000001d0c007986 */ /* 0x0005e8000c101904 */
[----:B------:R-:W3:Y:S04]  /*0580*/  LDG.E R18, desc[UR4][R14.64+0x20] ;  /* 0x000020040e127981 */ /* 0x000ee8000c1e1900 */
[----:B------:R-:W3:Y:S01]  /*0590*/  LDG.E R16, desc[UR4][R16.64] ;  /* 0x0000000410107981 */ /* 0x000ee2000c1e1900 */
[----:B------:R-:W-:Y:S01]  /*05a0*/  ISETP.NE.AND P1, PT, R6, RZ, PT ;  /* 0x000000ff0600720c */ /* 0x000fe20003f25270 */
[----:B------:R-:W-:Y:S01]  /*05b0*/  VIADD R9, R9, 0x8 ;  /* 0x0000000809097836 */ /* 0x000fe20000000000 */
[C---:B------:R-:W-:Y:S01]  /*05c0*/  LEA R5, R7.reuse, R5, 0x3 ;  /* 0x0000000507057211 */ /* 0x040fe200078e18ff */
[C---:B------:R-:W-:Y:S01]  /*05d0*/  IMAD R10, R7.reuse, 0x8, R10 ;  /* 0x00000008070a7824 */ /* 0x040fe200078e020a */
[C---:B------:R-:W-:Y:S01]  /*05e0*/  LEA R8, R7.reuse, R8, 0x3 ;  /* 0x0000000807087211 */ /* 0x040fe200078e18ff */
[C---:B------:R-:W-:Y:S01]  /*05f0*/  IMAD R25, R7.reuse, 0x8, R25 ;  /* 0x0000000807197824 */ /* 0x040fe200078e0219 */
[----:B------:R-:W-:-:S02]  /*0600*/  LEA R11, R7, R11, 0x3 ;  /* 0x0000000b070b7211 */ /* 0x000fc400078e18ff */
[C---:B------:R-:W-:Y:S02]  /*0610*/  LEA R24, R7.reuse, R24, 0x3 ;  /* 0x0000001807187211 */ /* 0x040fe400078e18ff */
[C---:B------:R-:W-:Y:S02]  /*0620*/  LEA R26, R7.reuse, R26, 0x3 ;  /* 0x0000001a071a7211 */ /* 0x040fe400078e18ff */
[----:B------:R-:W-:Y:S01]  /*0630*/  LEA R27, R7, R27, 0x3 ;  /* 0x0000001b071b7211 */ /* 0x000fe200078e18ff */
[----:B---3--:R-:W-:-:S05]  /*0640*/  FFMA R19, R18, R16, R29 ;  /* 0x0000001012137223 */ /* 0x008fca000000001d */
[----:B------:R2:W-:Y:S01]  /*0650*/  STG.E desc[UR4][R12.64], R19 ;  /* 0x000000130c007986 */ /* 0x0005e2000c101904 */
[----:B------:R-:W-:Y:S05]  /*0660*/  @P1 BRA `(.L_x_79) ;  /* 0xfffffffc00141947 */ /* 0x000fea000383ffff */
.L_x_78:
[----:B------:R-:W-:Y:S05]  /*0670*/  @!P0 EXIT ;  /* 0x000000000000894d */ /* 0x000fea0003800000 */
[----:B------:R-:W-:Y:S02]  /*0680*/  ISETP.GE.U32.AND P1, PT, R3, 0x4, PT ;  /* 0x000000040300780c */ /* 0x000fe40003f26070 */
[----:B------:R-:W-:-:S04]  /*0690*/  LOP3.LUT R5, R2, 0x3, RZ, 0xc0, !PT ;  /* 0x0000000302057812 */ /* 0x000fc800078ec0ff */
[----:B------:R-:W-:-:S07]  /*06a0*/  ISETP.NE.AND P0, PT, R5, RZ, PT ;  /* 0x000000ff0500720c */ /* 0x000fce0003f05270 */
[----:B------:R-:W-:Y:S06]  /*06b0*/  @!P1 BRA `(.L_x_80) ;  /* 0x0000000000889947 */ /* 0x000fec0003800000 */
[----:B------:R-:W3:Y:S01]  /*06c0*/  LDC R8, c[0x0][0x3a8] ;  /* 0x0000ea00ff087b82 */ /* 0x000ee20000000800 */
[----:B-1----:R-:W-:Y:S02]  /*06d0*/  SHF.R.S32.HI R15, RZ, 0x1f, R9 ;  /* 0x0000001fff0f7819 */ /* 0x002fe40000011409 */
[----:B------:R-:W-:-:S04]  /*06e0*/  IADD3 R14, P1, PT, R9, R4, RZ ;  /* 0x00000004090e7210 */ /* 0x000fc80007f3e0ff */
[----:B------:R-:W-:Y:S01]  /*06f0*/  LEA.HI.X.SX32 R15, R4, R15, 0x1, P1 ;  /* 0x0000000f040f7211 */ /* 0x000fe200008f0eff */
[----:B------:R-:W1:Y:S08]  /*0700*/  LDC.64 R6, c[0x0][0x380] ;  /* 0x0000e000ff067b82 */ /* 0x000e700000000a00 */
[----:B------:R-:W4:Y:S01]  /*0710*/  LDC.64 R10, c[0x0][0x388] ;  /* 0x0000e200ff0a7b82 */ /* 0x000f220000000a00 */
[----:B---3--:R-:W-:-:S04]  /*0720*/  IMAD R3, R9, R8, R8 ;  /* 0x0000000809037224 */ /* 0x008fc800078e0208 */
[----:B------:R-:W-:Y:S01]  /*0730*/  IMAD.IADD R3, R0, 0x1, R3 ;  /* 0x0000000100037824 */ /* 0x000fe200078e0203 */
[----:B-1----:R-:W-:-:S04]  /*0740*/  LEA R6, P1, R14, R6, 0x2 ;  /* 0x000000060e067211 */ /* 0x002fc800078210ff */
[----:B------:R-:W-:Y:S01]  /*0750*/  LEA.HI.X R7, R14, R7, R15, 0x2, P1 ;  /* 0x000000070e077211 */ /* 0x000fe200008f140f */
[----:B----4-:R-:W-:-:S04]  /*0760*/  IMAD.WIDE.U32 R14, R3, 0x4, R10 ;  /* 0x00000004030e7825 */ /* 0x010fc800078e000a */
[----:B------:R-:W2:Y:S04]  /*0770*/  LDG.E R16, desc[UR4][R6.64+0x4] ;  /* 0x0000040406107981 */ /* 0x000ea8000c1e1900 */
[----:B------:R-:W2:Y:S01]  /*0780*/  LDG.E R14, desc[UR4][R14.64] ;  /* 0x000000040e0e7981 */ /* 0x000ea2000c1e1900 */
[----:B------:R-:W-:Y:S01]  /*0790*/  IADD3 R3, PT, PT, R3, R8, RZ ;  /* 0x0000000803037210 */ /* 0x000fe20007ffe0ff */
[----:B--2---:R-:W-:-:S04]  /*07a0*/  FFMA R19, R16, R14, R19 ;  /* 0x0000000e10137223 */ /* 0x004fc80000000013 */
[C---:B------:R-:W-:Y:S01]  /*07b0*/  IMAD.WIDE.U32 R16, R3.reuse, 0x4, R10 ;  /* 0x0000000403107825 */ /* 0x040fe200078e000a */
[----:B------:R1:W-:Y:S05]  /*07c0*/  STG.E desc[UR4][R12.64], R19 ;  /* 0x000000130c007986 */ /* 0x0003ea000c101904 */
[----:B------:R-:W2:Y:S04]  /*07d0*/  LDG.E R16, desc[UR4][R16.64] ;  /* 0x0000000410107981 */ /* 0x000ea8000c1e1900 */
[----:B------:R-:W2:Y:S01]  /*07e0*/  LDG.E R18, desc[UR4][R6.64+0x8] ;  /* 0x0000080406127981 */ /* 0x000ea2000c1e1900 */
[----:B------:R-:W-:-:S05]  /*07f0*/  IADD3 R23, PT, PT, R3, R8, RZ ;  /* 0x0000000803177210 */ /* 0x000fca0007ffe0ff */
[----:B------:R-:W-:-:S04]  /*0800*/  IMAD.WIDE.U32 R20, R23, 0x4, R10 ;  /* 0x0000000417147825 */ /* 0x000fc800078e000a */
[----:B--2---:R-:W-:-:S05]  /*0810*/  FFMA R3, R18, R16, R19 ;  /* 0x0000001012037223 */ /* 0x004fca0000000013 */
[----:B------:R3:W-:Y:S04]  /*0820*/  STG.E desc[UR4][R12.64], R3 ;  /* 0x000000030c007986 */ /* 0x0007e8000c101904 */
[----:B------:R-:W2:Y:S04]  /*0830*/  LDG.E R20, desc[UR4][R20.64] ;  /* 0x0000000414147981 */ /* 0x000ea8000c1e1900 */
[----:B------:R-:W2:Y:S01]  /*0840*/  LDG.E R14, desc[UR4][R6.64+0xc] ;  /* 0x00000c04060e7981 */ /* 0x000ea2000c1e1900 */
[----:B------:R-:W-:-:S04]  /*0850*/  IMAD.IADD R23, R23, 0x1, R8 ;  /* 0x0000000117177824 */ /* 0x000fc800078e0208 */
[----:B------:R-:W-:-:S04]  /*0860*/  IMAD.WIDE.U32 R10, R23, 0x4, R10 ;  /* 0x00000004170a7825 */ /* 0x000fc800078e000a */
[----:B--2---:R-:W-:-:S05]  /*0870*/  FFMA R15, R14, R20, R3 ;  /* 0x000000140e0f7223 */ /* 0x004fca0000000003 */
[----:B------:R3:W-:Y:S04]  /*0880*/  STG.E desc[UR4][R12.64], R15 ;  /* 0x0000000f0c007986 */ /* 0x0007e8000c101904 */
[----:B------:R-:W1:Y:S04]  /*0890*/  LDG.E R8, desc[UR4][R6.64+0x10] ;  /* 0x0000100406087981 */ /* 0x000e68000c1e1900 */
[----:B------:R-:W1:Y:S01]  /*08a0*/  LDG.E R10, desc[UR4][R10.64] ;  /* 0x000000040a0a7981 */ /* 0x000e62000c1e1900 */
[----:B------:R-:W-:Y:S01]  /*08b0*/  IADD3 R9, PT, PT, R9, 0x4, RZ ;  /* 0x0000000409097810 */ /* 0x000fe20007ffe0ff */
[----:B-1----:R-:W-:-:S05]  /*08c0*/  FFMA R19, R8, R10, R15 ;  /* 0x0000000a08137223 */ /* 0x002fca000000000f */
[----:B------:R3:W-:Y:S02]  /*08d0*/  STG.E desc[UR4][R12.64], R19 ;  /* 0x000000130c007986 */ /* 0x0007e4000c101904 */
.L_x_80:
[----:B------:R-:W-:Y:S05]  /*08e0*/  @!P0 EXIT ;  /* 0x000000000000894d */ /* 0x000fea0003800000 */
[----:B------:R-:W-:Y:S02]  /*08f0*/  ISETP.NE.AND P1, PT, R5, 0x1, PT ;  /* 0x000000010500780c */ /* 0x000fe40003f25270 */
[----:B------:R-:W-:-:S04]  /*0900*/  LOP3.LUT R2, R2, 0x1, RZ, 0xc0, !PT ;  /* 0x0000000102027812 */ /* 0x000fc800078ec0ff */
[----:B------:R-:W-:-:S07]  /*0910*/  ISETP.NE.U32.AND P0, PT, R2, 0x1, PT ;  /* 0x000000010200780c */ /* 0x000fce0003f05070 */
[----:B------:R-:W-:Y:S06]  /*0920*/  @!P1 BRA `(.L_x_81) ;  /* 0x0000000000589947 */ /* 0x000fec0003800000 */
[----:B------:R-:W4:Y:S01]  /*0930*/  LDC R14, c[0x0][0x3a8] ;  /* 0x0000ea00ff0e7b82 */ /* 0x000f220000000800 */
[----:B-1-3--:R-:W-:Y:S02]  /*0940*/  SHF.R.S32.HI R3, RZ, 0x1f, R9 ;  /* 0x0000001fff037819 */ /* 0x00afe40000011409 */
[----:B------:R-:W-:-:S04]  /*0950*/  IADD3 R5, P1, PT, R9, R4, RZ ;  /* 0x0000000409057210 */ /* 0x000fc80007f3e0ff */
[----:B------:R-:W-:Y:S01]  /*0960*/  LEA.HI.X.SX32 R8, R4, R3, 0x1, P1 ;  /* 0x0000000304087211 */ /* 0x000fe200008f0eff */
[----:B------:R-:W1:Y:S08]  /*0970*/  LDC.64 R10, c[0x0][0x380] ;  /* 0x0000e000ff0a7b82 */ /* 0x000e700000000a00 */
[----:B------:R-:W3:Y:S01]  /*0980*/  LDC.64 R6, c[0x0][0x388] ;  /* 0x0000e200ff067b82 */ /* 0x000ee20000000a00 */
[----:B----4-:R-:W-:-:S05]  /*0990*/  IMAD R15, R9, R14, R14 ;  /* 0x0000000e090f7224 */ /* 0x010fca00078e020e */
[----:B------:R-:W-:Y:S02]  /*09a0*/  IADD3 R15, PT, PT, R0, R15, RZ ;  /* 0x0000000f000f7210 */ /* 0x000fe40007ffe0ff */
[----:B-1----:R-:W-:-:S04]  /*09b0*/  LEA R2, P1, R5, R10, 0x2 ;  /* 0x0000000a05027211 */ /* 0x002fc800078210ff */
[----:B------:R-:W-:Y:S01]  /*09c0*/  LEA.HI.X R3, R5, R11, R8, 0x2, P1 ;  /* 0x0000000b05037211 */ /* 0x000fe200008f1408 */
[----:B---3--:R-:W-:-:S04]  /*09d0*/  IMAD.WIDE.U32 R10, R15, 0x4, R6 ;  /* 0x000000040f0a7825 */ /* 0x008fc800078e0006 */
[----:B------:R-:W3:Y:S04]  /*09e0*/  LDG.E R8, desc[UR4][R2.64+0x4] ;  /* 0x0000040402087981 */ /* 0x000ee8000c1e1900 */
[----:B------:R-:W3:Y:S01]  /*09f0*/  LDG.E R10, desc[UR4][R10.64] ;  /* 0x000000040a0a7981 */ /* 0x000ee2000c1e1900 */
[----:B------:R-:W-:-:S04]  /*0a00*/  IMAD.IADD R15, R15, 0x1, R14 ;  /* 0x000000010f0f7824 */ /* 0x000fc800078e020e */
[----:B------:R-:W-:-:S04]  /*0a10*/  IMAD.WIDE.U32 R6, R15, 0x4, R6 ;  /* 0x000000040f067825 */ /* 0x000fc800078e0006 */
[----:B---3--:R-:W-:-:S05]  /*0a20*/  FFMA R5, R8, R10, R19 ;  /* 0x0000000a08057223 */ /* 0x008fca0000000013 */
[----:B------:R4:W-:Y:S04]  /*0a30*/  STG.E desc[UR4][R12.64], R5 ;  /* 0x000000050c007986 */ /* 0x0009e8000c101904 */
[----:B------:R-:W2:Y:S04]  /*0a40*/  LDG.E R8, desc[UR4][R2.64+0x8] ;  /* 0x0000080402087981 */ /* 0x000ea8000c1e1900 */
[----:B------:R-:W2:Y:S01]  /*0a50*/  LDG.E R6, desc[UR4][R6.64] ;  /* 0x0000000406067981 */ /* 0x000ea2000c1e1900 */
[----:B------:R-:W-:Y:S01]  /*0a60*/  IADD3 R9, PT, PT, R9, 0x2, RZ ;  /* 0x0000000209097810 */ /* 0x000fe20007ffe0ff */
[----:B--2---:R-:W-:-:S05]  /*0a70*/  FFMA R19, R8, R6, R5 ;  /* 0x0000000608137223 */ /* 0x004fca0000000005 */
[----:B------:R4:W-:Y:S02]  /*0a80*/  STG.E desc[UR4][R12.64], R19 ;  /* 0x000000130c007986 */ /* 0x0009e4000c101904 */
.L_x_81:
[----:B------:R-:W-:Y:S05]  /*0a90*/  @P0 EXIT ;  /* 0x000000000000094d */ /* 0x000fea0003800000 */
[----:B------:R-:W5:Y:S01]  /*0aa0*/  LDC R8, c[0x0][0x3a8] ;  /* 0x0000ea00ff087b82 */ /* 0x000f620000000800 */
[----:B-1--4-:R-:W-:Y:S02]  /*0ab0*/  SHF.R.S32.HI R5, RZ, 0x1f, R9 ;  /* 0x0000001fff057819 */ /* 0x012fe40000011409 */
[----:B------:R-:W-:-:S04]  /*0ac0*/  IADD3 R6, P0, PT, R4, R9, RZ ;  /* 0x0000000904067210 */ /* 0x000fc80007f1e0ff */
[----:B------:R-:W-:Y:S01]  /*0ad0*/  LEA.HI.X.SX32 R5, R4, R5, 0x1, P0 ;  /* 0x0000000504057211 */ /* 0x000fe200000f0eff */
[----:B------:R-:W1:Y:S08]  /*0ae0*/  LDC.64 R10, c[0x0][0x380] ;  /* 0x0000e000ff0a7b82 */ /* 0x000e700000000a00 */
[----:B---3--:R-:W3:Y:S01]  /*0af0*/  LDC.64 R2, c[0x0][0x388] ;  /* 0x0000e200ff027b82 */ /* 0x008ee20000000a00 */
[----:B-----5:R-:W-:-:S05]  /*0b00*/  IMAD R9, R9, R8, R8 ;  /* 0x0000000809097224 */ /* 0x020fca00078e0208 */
[----:B------:R-:W-:Y:S02]  /*0b10*/  IADD3 R9, PT, PT, R0, R9, RZ ;  /* 0x0000000900097210 */ /* 0x000fe40007ffe0ff */
[----:B-1----:R-:W-:-:S04]  /*0b20*/  LEA R4, P0, R6, R10, 0x2 ;  /* 0x0000000a06047211 */ /* 0x002fc800078010ff */
[----:B------:R-:W-:Y:S01]  /*0b30*/  LEA.HI.X R5, R6, R11, R5, 0x2, P0 ;  /* 0x0000000b06057211 */ /* 0x000fe200000f1405 */
[----:B---3--:R-:W-:-:S04]  /*0b40*/  IMAD.WIDE.U32 R2, R9, 0x4, R2 ;  /* 0x0000000409027825 */ /* 0x008fc800078e0002 */
[----:B------:R-:W2:Y:S04]  /*0b50*/  LDG.E R4, desc[UR4][R4.64+0x4] ;  /* 0x0000040404047981 */ /* 0x000ea8000c1e1900 */
[----:B------:R-:W2:Y:S02]  /*0b60*/  LDG.E R2, desc[UR4][R2.64] ;  /* 0x0000000402027981 */ /* 0x000ea4000c1e1900 */
[----:B--2---:R-:W-:-:S05]  /*0b70*/  FFMA R19, R4, R2, R19 ;  /* 0x0000000204137223 */ /* 0x004fca0000000013 */
[----:B------:R-:W-:Y:S01]  /*0b80*/  STG.E desc[UR4][R12.64], R19 ;  /* 0x000000130c007986 */ /* 0x000fe2000c101904 */
[----:B------:R-:W-:Y:S05]  /*0b90*/  EXIT ;  /* 0x000000000000794d */ /* 0x000fea0003800000 */
.L_x_82:
        /* <DEDUP_REMOVED lines=14> */
.L_x_103:


//--------------------- .text._Z6form_rPfS_iii    --------------------------
	.section	.text._Z6form_rPfS_iii,"ax",@progbits
	.align	128
        .global         _Z6form_rPfS_iii
        .type           _Z6form_rPfS_iii,@function
        .size           _Z6form_rPfS_iii,(.L_x_104 - _Z6form_rPfS_iii)
        .other          _Z6form_rPfS_iii,@"STO_CUDA_ENTRY STV_DEFAULT"
_Z6form_rPfS_iii:
.text._Z6form_rPfS_iii:
[----:B------:R-:W-:Y:S01]  /*0000*/  LDC R1, c[0x0][0x37c] ;  /* 0x0000df00ff017b82 */ /* 0x000fe20000000800 */
[----:B------:R-:W0:Y:S07]  /*0010*/  S2R R3, SR_TID.X ;  /* 0x0000000000037919 */ /* 0x000e2e0000002100 */
[----:B------:R-:W0:Y:S01]  /*0020*/  S2UR UR4, SR_CTAID.X ;  /* 0x00000000000479c3 */ /* 0x000e220000002500 */
[----:B------:R-:W1:Y:S07]  /*0030*/  LDCU UR5, c[0x0][0x398] ;  /* 0x00007300ff0577ac */ /* 0x000e6e0008000800 */
[----:B------:R-:W0:Y:S02]  /*0040*/  LDC R0, c[0x0][0x360] ;  /* 0x0000d800ff007b82 */ /* 0x000e240000000800 */
[----:B0-----:R-:W-:-:S05]  /*0050*/  IMAD R0, R0, UR4, R3 ;  /* 0x0000000400007c24 */ /* 0x001fca000f8e0203 */
[----:B-1----:R-:W-:-:S13]  /*0060*/  ISETP.GT.U32.AND P0, PT, R0, UR5, PT ;  /* 0x0000000500007c0c */ /* 0x002fda000bf04070 */
[----:B------:R-:W-:Y:S05]  /*0070*/  @!P0 EXIT ;  /* 0x000000000000894d */ /* 0x000fea0003800000 */
[----:B------:R-:W0:Y:S01]  /*0080*/  LDC R5, c[0x0][0x394] ;  /* 0x0000e500ff057b82 */ /* 0x000e220000000800 */
[----:B------:R-:W1:Y:S07]  /*0090*/  LDCU.64 UR6, c[0x0][0x358] ;  /* 0x00006b00ff0677ac */ /* 0x000e6e0008000a00 */
[----:B------:R-:W2:Y:S01]  /*00a0*/  LDC.64 R2, c[0x0][0x380] ;  /* 0x0000e000ff027b82 */ /* 0x000ea20000000a00 */
[----:B0-----:R-:W-:-:S04]  /*00b0*/  IMAD R5, R5, UR5, R0 ;  /* 0x0000000505057c24 */ /* 0x001fc8000f8e0200 */
[----:B--2---:R-:W-:-:S03]  /*00c0*/  IMAD.WIDE.U32 R2, R5, 0x4, R2 ;  /* 0x0000000405027825 */ /* 0x004fc600078e0002 */
[----:B------:R-:W0:Y:S03]  /*00d0*/  LDC.64 R4, c[0x0][0x388] ;  /* 0x0000e200ff047b82 */ /* 0x000e260000000a00 */
[----:B-1----:R-:W2:Y:S01]  /*00e0*/  LDG.E R3, desc[UR6][R2.64] ;  /* 0x0000000602037981 */ /* 0x002ea2000c1e1900 */
[----:B------:R-:W-:-:S06]  /*00f0*/  ULOP3.LUT UR4, URZ, UR5, URZ, 0x33, !UPT ;  /* 0x00000005ff047292 */ /* 0x000fcc000f8e33ff */
[----:B------:R-:W-:-:S05]  /*0100*/  IADD3 R7, PT, PT, R0, UR4, RZ ;  /* 0x0000000400077c10 */ /* 0x000fca000fffe0ff */
[----:B0-----:R-:W-:-:S05]  /*0110*/  IMAD.WIDE.U32 R4, R7, 0x4, R4 ;  /* 0x0000000407047825 */ /* 0x001fca00078e0004 */
[----:B--2---:R-:W-:Y:S01]  /*0120*/  STG.E desc[UR6][R4.64], R3 ;  /* 0x0000000304007986 */ /* 0x004fe2000c101906 */
[----:B------:R-:W-:Y:S05]  /*0130*/  EXIT ;  /* 0x000000000000794d */ /* 0x000fea0003800000 */
.L_x_83:
        /* <DEDUP_REMOVED lines=12> */
.L_x_104:


//--------------------- .text._Z6form_QPfi        --------------------------
	.section	.text._Z6form_QPfi,"ax",@progbits
	.align	128
        .global         _Z6form_QPfi
        .type           _Z6form_QPfi,@function
        .size           _Z6form_QPfi,(.L_x_105 - _Z6form_QPfi)
        .other          _Z6form_QPfi,@"STO_CUDA_ENTRY STV_DEFAULT"
_Z6form_QPfi:
.text._Z6form_QPfi:
[----:B------:R-:W-:Y:S01]  /*0000*/  LDC R1, c[0x0][0x37c] ;  /* 0x0000df00ff017b82 */ /* 0x000fe20000000800 */
[----:B------:R-:W0:Y:S07]  /*0010*/  S2R R3, SR_TID.X ;  /* 0x0000000000037919 */ /* 0x000e2e0000002100 */
[----:B------:R-:W0:Y:S01]  /*0020*/  LDC R0, c[0x0][0x360] ;  /* 0x0000d800ff007b82 */ /* 0x000e220000000800 */
[----:B------:R-:W1:Y:S01]  /*0030*/  LDCU UR6, c[0x0][0x388] ;  /* 0x00007100ff0677ac */ /* 0x000e620008000800 */
[----:B------:R-:W2:Y:S06]  /*0040*/  S2R R2, SR_TID.Y ;  /* 0x0000000000027919 */ /* 0x000eac0000002200 */
[----:B------:R-:W0:Y:S08]  /*0050*/  S2UR UR4, SR_CTAID.X ;  /* 0x00000000000479c3 */ /* 0x000e300000002500 */
[----:B------:R-:W2:Y:S08]  /*0060*/  S2UR UR5, SR_CTAID.Y ;  /* 0x00000000000579c3 */ /* 0x000eb00000002600 */
[----:B------:R-:W2:Y:S01]  /*0070*/  LDC R5, c[0x0][0x364] ;  /* 0x0000d900ff057b82 */ /* 0x000ea20000000800 */
[----:B0-----:R-:W-:-:S02]  /*0080*/  IMAD R0, R0, UR4, R3 ;  /* 0x0000000400007c24 */ /* 0x001fc4000f8e0203 */
[----:B--2---:R-:W-:-:S05]  /*0090*/  IMAD R5, R5, UR5, R2 ;  /* 0x0000000505057c24 */ /* 0x004fca000f8e0202 */
[----:B------:R-:W-:-:S04]  /*00a0*/  VIMNMX R2, PT, PT, R0, R5, !PT ;  /* 0x0000000500027248 */ /* 0x000fc80007fe0100 */
[----:B-1----:R-:W-:-:S13]  /*00b0*/  ISETP.GE.AND P0, PT, R2, UR6, PT ;  /* 0x0000000602007c0c */ /* 0x002fda000bf06270 */
[----:B------:R-:W-:Y:S05]  /*00c0*/  @P0 EXIT ;  /* 0x000000000000094d */ /* 0x000fea0003800000 */
[----:B------:R-:W-:Y:S01]  /*00d0*/  ISETP.NE.AND P0, PT, R0, R5, PT ;  /* 0x000000050000720c */ /* 0x000fe20003f05270 */
[----:B------:R-:W0:-:S12]  /*00e0*/  LDCU.64 UR4, c[0x0][0x358] ;  /* 0x00006b00ff0477ac */ /* 0x000e180008000a00 */
[----:B------:R-:W1:Y:S01]  /*00f0*/  @!P0 LDC.64 R2, c[0x0][0x380] ;  /* 0x0000e000ff028b82 */ /* 0x000e620000000a00 */
[----:B------:R-:W-:Y:S01]  /*0100*/  @!P0 IMAD R7, R0, UR6, R0 ;  /* 0x0000000600078c24 */ /* 0x000fe2000f8e0200 */
[----:B------:R-:W-:-:S03]  /*0110*/  @!P0 MOV R9, 0x3f800000 ;  /* 0x3f80000000098802 */ /* 0x000fc60000000f00 */
[----:B-1----:R-:W-:-:S05]  /*0120*/  @!P0 IMAD.WIDE.U32 R2, R7, 0x4, R2 ;  /* 0x0000000407028825 */ /* 0x002fca00078e0002 */
[----:B0-----:R0:W-:Y:S01]  /*0130*/  @!P0 STG.E desc[UR4][R2.64], R9 ;  /* 0x0000000902008986 */ /* 0x0011e2000c101904 */
[----:B------:R-:W-:Y:S05]  /*0140*/  @!P0 EXIT ;  /* 0x000000000000894d */ /* 0x000fea0003800000 */
[----:B0-----:R-:W0:Y:S01]  /*0150*/  LDC.64 R2, c[0x0][0x380] ;  /* 0x0000e000ff027b82 */ /* 0x001e220000000a00 */
[----:B------:R-:W-:-:S04]  /*0160*/  IMAD R5, R5, UR6, R0 ;  /* 0x0000000605057c24 */ /* 0x000fc8000f8e0200 */
[----:B0-----:R-:W-:-:S05]  /*0170*/  IMAD.WIDE R2, R5, 0x4, R2 ;  /* 0x0000000405027825 */ /* 0x001fca00078e0202 */
[----:B------:R-:W-:Y:S01]  /*0180*/  STG.E desc[UR4][R2.64], RZ ;  /* 0x000000ff02007986 */ /* 0x000fe2000c101904 */
[----:B------:R-:W-:Y:S05]  /*0190*/  EXIT ;  /* 0x000000000000794d */ /* 0x000fea0003800000 */
.L_x_84:
        /* <DEDUP_REMOVED lines=14> */
.L_x_105:


//--------------------- .text._Z6squarePfii       --------------------------
	.section	.text._Z6squarePfii,"ax",@progbits
	.align	128
        .global         _Z6squarePfii
        .type           _Z6squarePfii,@function
        .size           _Z6squarePfii,(.L_x_106 - _Z6squarePfii)
        .other          _Z6squarePfii,@"STO_CUDA_ENTRY STV_DEFAULT"
_Z6squarePfii:
.text._Z6squarePfii:
        /* <DEDUP_REMOVED lines=14> */
[----:B------:R-:W1:Y:S01]  /*00e0*/  LDCU.64 UR4, c[0x0][0x358] ;  /* 0x00006b00ff0477ac */ /* 0x000e620008000a00 */
[----:B------:R-:W-:-:S04]  /*00f0*/  IMAD R5, R0, UR7, R5 ;  /* 0x0000000700057c24 */ /* 0x000fc8000f8e0205 */
[----:B0-----:R-:W-:-:S05]  /*0100*/  IMAD.WIDE.U32 R2, R5, 0x4, R2 ;  /* 0x0000000405027825 */ /* 0x001fca00078e0002 */
[----:B-1----:R-:W2:Y:S02]  /*0110*/  LDG.E R0, desc[UR4][R2.64] ;  /* 0x0000000402007981 */ /* 0x002ea4000c1e1900 */
[----:B--2---:R-:W-:-:S05]  /*0120*/  FMUL R5, R0, R0 ;  /* 0x0000000000057220 */ /* 0x004fca0000400000 */
[----:B------:R-:W-:Y:S01]  /*0130*/  STG.E desc[UR4][R2.64], R5 ;  /* 0x0000000502007986 */ /* 0x000fe2000c101904 */
[----:B------:R-:W-:Y:S05]  /*0140*/  EXIT ;  /* 0x000000000000794d */ /* 0x000fea0003800000 */
.L_x_85:
        /* <DEDUP_REMOVED lines=11> */
.L_x_106:


//--------------------- .text._Z8update_yPfS_S_iiii --------------------------
	.section	.text._Z8update_yPfS_S_iiii,"ax",@progbits
	.align	128
        .global         _Z8update_yPfS_S_iiii
        .type           _Z8update_yPfS_S_iiii,@function
        .size           _Z8update_yPfS_S_iiii,(.L_x_107 - _Z8update_yPfS_S_iiii)
        .other          _Z8update_yPfS_S_iiii,@"STO_CUDA_ENTRY STV_DEFAULT"
_Z8update_yPfS_S_iiii:
.text._Z8update_yPfS_S_iiii:
[----:B------:R-:W-:Y:S01]  /*0000*/  LDC R1, c[0x0][0x37c] ;  /* 0x0000df00ff017b82 */ /* 0x000fe20000000800 */
[----:B------:R-:W0:Y:S07]  /*0010*/  S2R R2, SR_TID.Y ;  /* 0x0000000000027919 */ /* 0x000e2e0000002200 */
[----:B------:R-:W1:Y:S01]  /*0020*/  LDC R0, c[0x0][0x360] ;  /* 0x0000d800ff007b82 */ /* 0x000e620000000800 */
[----:B------:R-:W2:Y:S01]  /*0030*/  LDCU UR6, c[0x0][0x3a4] ;  /* 0x00007480ff0677ac */ /* 0x000ea20008000800 */
[----:B------:R-:W1:Y:S01]  /*0040*/  S2R R3, SR_TID.X ;  /* 0x0000000000037919 */ /* 0x000e620000002100 */
[----:B------:R-:W3:Y:S05]  /*0050*/  LDCU UR7, c[0x0][0x398] ;  /* 0x00007300ff0777ac */ /* 0x000eea0008000800 */
[----:B------:R-:W0:Y:S08]  /*0060*/  S2UR UR5, SR_CTAID.Y ;  /* 0x00000000000579c3 */ /* 0x000e300000002600 */
[----:B------:R-:W0:Y:S08]  /*0070*/  LDC R9, c[0x0][0x364] ;  /* 0x0000d900ff097b82 */ /* 0x000e300000000800 */
[----:B------:R-:W1:Y:S01]  /*0080*/  S2UR UR4, SR_CTAID.X ;  /* 0x00000000000479c3 */ /* 0x000e620000002500 */
[----:B0-----:R-:W-:-:S05]  /*0090*/  IMAD R9, R9, UR5, R2 ;  /* 0x0000000509097c24 */ /* 0x001fca000f8e0202 */
[----:B--2---:R-:W-:Y:S01]  /*00a0*/  ISETP.GE.U32.AND P0, PT, R9, UR6, PT ;  /* 0x0000000609007c0c */ /* 0x004fe2000bf06070 */
[----:B-1----:R-:W-:-:S05]  /*00b0*/  IMAD R0, R0, UR4, R3 ;  /* 0x0000000400007c24 */ /* 0x002fca000f8e0203 */
[----:B---3--:R-:W-:-:S13]  /*00c0*/  ISETP.GE.U32.OR P0, PT, R0, UR7, P0 ;  /* 0x0000000700007c0c */ /* 0x008fda0008706470 */
[----:B------:R-:W-:Y:S05]  /*00d0*/  @P0 EXIT ;  /* 0x000000000000094d */ /* 0x000fea0003800000 */
[----:B------:R-:W0:Y:S01]  /*00e0*/  LDCU UR8, c[0x0][0x3a0] ;  /* 0x00007400ff0877ac */ /* 0x000e220008000800 */
[----:B------:R-:W1:Y:S01]  /*00f0*/  LDC.64 R2, c[0x0][0x390] ;  /* 0x0000e400ff027b82 */ /* 0x000e620000000a00 */
[----:B------:R-:W2:Y:S01]  /*0100*/  LDCU.64 UR4, c[0x0][0x358] ;  /* 0x00006b00ff0477ac */ /* 0x000ea20008000a00 */
[----:B0-----:R-:W-:-:S05]  /*0110*/  IADD3 R5, PT, PT, R9, UR8, RZ ;  /* 0x0000000809057c10 */ /* 0x001fca000fffe0ff */
[----:B------:R-:W-:-:S04]  /*0120*/  IMAD R5, R5, UR7, R0 ;  /* 0x0000000705057c24 */ /* 0x000fc8000f8e0200 */
[----:B-1----:R-:W-:Y:S02]  /*0130*/  IMAD.WIDE.U32 R2, R5, 0x4, R2 ;  /* 0x0000000405027825 */ /* 0x002fe400078e0002 */
[----:B------:R-:W0:Y:S04]  /*0140*/  LDC.64 R4, c[0x0][0x388] ;  /* 0x0000e200ff047b82 */ /* 0x000e280000000a00 */
[----:B--2---:R-:W2:Y:S02]  /*0150*/  LDG.E R2, desc[UR4][R2.64] ;  /* 0x0000000402027981 */ /* 0x004ea4000c1e1900 */
[----:B--2---:R-:W0:Y:S02]  /*0160*/  F2I.TRUNC.NTZ R7, R2 ;  /* 0x0000000200077305 */ /* 0x004e24000020f100 */
[----:B0-----:R-:W-:-:S02]  /*0170*/  IMAD.WIDE R4, R7, 0x4, R4 ;  /* 0x0000000407047825 */ /* 0x001fc400078e0204 */
[----:B------:R-:W0:Y:S04]  /*0180*/  LDC.64 R6, c[0x0][0x380] ;  /* 0x0000e000ff067b82 */ /* 0x000e280000000a00 */
[----:B------:R-:W2:Y:S01]  /*0190*/  LDG.E R5, desc[UR4][R4.64+-0x4] ;  /* 0xfffffc0404057981 */ /* 0x000ea2000c1e1900 */
[----:B------:R-:W-:-:S04]  /*01a0*/  IMAD R9, R0, UR6, R9 ;  /* 0x0000000600097c24 */ /* 0x000fc8000f8e0209 */
[----:B0-----:R-:W-:-:S05]  /*01b0*/  IMAD.WIDE.U32 R6, R9, 0x4, R6 ;  /* 0x0000000409067825 */ /* 0x001fca00078e0006 */
[----:B--2---:R-:W-:Y:S01]  /*01c0*/  STG.E desc[UR4][R6.64], R5 ;  /* 0x0000000506007986 */ /* 0x004fe2000c101904 */
[----:B------:R-:W-:Y:S05]  /*01d0*/  EXIT ;  /* 0x000000000000794d */ /* 0x000fea0003800000 */
.L_x_86:
        /* <DEDUP_REMOVED lines=10> */
.L_x_107:


//--------------------- .text._Z4copyPfS_ii       --------------------------
	.section	.text._Z4copyPfS_ii,"ax",@progbits
	.align	128
        .global         _Z4copyPfS_ii
        .type           _Z4copyPfS_ii,@function
        .size           _Z4copyPfS_ii,(.L_x_108 - _Z4copyPfS_ii)
        .other          _Z4copyPfS_ii,@"STO_CUDA_ENTRY STV_DEFAULT"
_Z4copyPfS_ii:
.text._Z4copyPfS_ii:
[----:B------:R-:W-:Y:S01]  /*0000*/  LDC R1, c[0x0][0x37c] ;  /* 0x0000df00ff017b82 */ /* 0x000fe20000000800 */
[----:B------:R-:W0:Y:S07]  /*0010*/  S2R R5, SR_TID.X ;  /* 0x0000000000057919 */ /* 0x000e2e0000002100 */
[----:B------:R-:W0:Y:S01]  /*0020*/  S2UR UR6, SR_CTAID.X ;  /* 0x00000000000679c3 */ /* 0x000e220000002500 */
[----:B------:R-:W1:Y:S01]  /*0030*/  LDCU UR8, c[0x0][0x394] ;  /* 0x00007280ff0877ac */ /* 0x000e620008000800 */
[----:B------:R-:W2:Y:S01]  /*0040*/  S2R R7, SR_TID.Y ;  /* 0x0000000000077919 */ /* 0x000ea20000002200 */
[----:B------:R-:W3:Y:S05]  /*0050*/  LDCU.64 UR4, c[0x0][0x358] ;  /* 0x00006b00ff0477ac */ /* 0x000eea0008000a00 */
[----:B------:R-:W0:Y:S08]  /*0060*/  LDC R0, c[0x0][0x360] ;  /* 0x0000d800ff007b82 */ /* 0x000e300000000800 */
[----:B------:R-:W2:Y:S08]  /*0070*/  S2UR UR7, SR_CTAID.Y ;  /* 0x00000000000779c3 */ /* 0x000eb00000002600 */
[----:B------:R-:W2:Y:S08]  /*0080*/  LDC R4, c[0x0][0x364] ;  /* 0x0000d900ff047b82 */ /* 0x000eb00000000800 */
[----:B------:R-:W4:Y:S01]  /*0090*/  LDC.64 R2, c[0x0][0x388] ;  /* 0x0000e200ff027b82 */ /* 0x000f220000000a00 */
[----:B0-----:R-:W-:-:S02]  /*00a0*/  IMAD R0, R0, UR6, R5 ;  /* 0x0000000600007c24 */ /* 0x001fc4000f8e0205 */
[----:B--2---:R-:W-:-:S04]  /*00b0*/  IMAD R5, R4, UR7, R7 ;  /* 0x0000000704057c24 */ /* 0x004fc8000f8e0207 */
[----:B-1----:R-:W-:Y:S02]  /*00c0*/  IMAD R7, R0, UR8, R5 ;  /* 0x0000000800077c24 */ /* 0x002fe4000f8e0205 */
[----:B------:R-:W0:Y:S02]  /*00d0*/  LDC.64 R4, c[0x0][0x380] ;  /* 0x0000e000ff047b82 */ /* 0x000e240000000a00 */
[----:B----4-:R-:W-:-:S06]  /*00e0*/  IMAD.WIDE.U32 R2, R7, 0x4, R2 ;  /* 0x0000000407027825 */ /* 0x010fcc00078e0002 */
[----:B---3--:R-:W2:Y:S01]  /*00f0*/  LDG.E R3, desc[UR4][R2.64] ;  /* 0x0000000402037981 */ /* 0x008ea2000c1e1900 */
[----:B0-----:R-:W-:-:S05]  /*0100*/  IMAD.WIDE.U32 R4, R7, 0x4, R4 ;  /* 0x0000000407047825 */ /* 0x001fca00078e0004 */
[----:B--2---:R-:W-:Y:S01]  /*0110*/  STG.E desc[UR4][R4.64], R3 ;  /* 0x0000000304007986 */ /* 0x004fe2000c101904 */
[----:B------:R-:W-:Y:S05]  /*0120*/  EXIT ;  /* 0x000000000000794d */ /* 0x000fea0003800000 */
.L_x_87:
        /* <DEDUP_REMOVED lines=13> */
.L_x_108:


//--------------------- .text._Z6Take_APfS_iii    --------------------------
	.section	.text._Z6Take_APfS_iii,"ax",@progbits
	.align	128
        .global         _Z6Take_APfS_iii
        .type           _Z6Take_APfS_iii,@function
        .size           _Z6Take_APfS_iii,(.L_x_109 - _Z6Take_APfS_iii)
        .other          _Z6Take_APfS_iii,@"STO_CUDA_ENTRY STV_DEFAULT"
_Z6Take_APfS_iii:
.text._Z6Take_APfS_iii:
        /* <DEDUP_REMOVED lines=14> */
[----:B------:R-:W0:Y:S01]  /*00e0*/  LDC R4, c[0x0][0x390] ;  /* 0x0000e400ff047b82 */ /* 0x000e220000000800 */
[----:B------:R-:W1:Y:S01]  /*00f0*/  LDCU.64 UR4, c[0x0][0x358] ;  /* 0x00006b00ff0477ac */ /* 0x000e620008000a00 */
[----:B------:R-:W-:-:S06]  /*0100*/  IMAD R7, R0, UR6, R5 ;  /* 0x0000000600077c24 */ /* 0x000fcc000f8e0205 */
[----:B------:R-:W2:Y:S01]  /*0110*/  LDC.64 R2, c[0x0][0x380] ;  /* 0x0000e000ff027b82 */ /* 0x000ea20000000a00 */
[----:B0-----:R-:W-:-:S04]  /*0120*/  IMAD R0, R4, UR7, RZ ;  /* 0x0000000704007c24 */ /* 0x001fc8000f8e02ff */
[----:B------:R-:W-:-:S04]  /*0130*/  IMAD R5, R0, UR6, R7 ;  /* 0x0000000600057c24 */ /* 0x000fc8000f8e0207 */
[----:B--2---:R-:W-:Y:S02]  /*0140*/  IMAD.WIDE.U32 R2, R5, 0x4, R2 ;  /* 0x0000000405027825 */ /* 0x004fe400078e0002 */
[----:B------:R-:W0:Y:S04]  /*0150*/  LDC.64 R4, c[0x0][0x388] ;  /* 0x0000e200ff047b82 */ /* 0x000e280000000a00 */
[----:B-1----:R-:W2:Y:S01]  /*0160*/  LDG.E R3, desc[UR4][R2.64] ;  /* 0x0000000402037981 */ /* 0x002ea2000c1e1900 */
[----:B0-----:R-:W-:-:S05]  /*0170*/  IMAD.WIDE.U32 R4, R7, 0x4, R4 ;  /* 0x0000000407047825 */ /* 0x001fca00078e0004 */
[----:B--2---:R-:W-:Y:S01]  /*0180*/  STG.E desc[UR4][R4.64], R3 ;  /* 0x0000000304007986 */ /* 0x004fe2000c101904 */
[----:B------:R-:W-:Y:S05]  /*0190*/  EXIT ;  /* 0x000000000000794d */ /* 0x000fea0003800000 */
.L_x_88:
        /* <DEDUP_REMOVED lines=14> */
.L_x_109:


//--------------------- .nv.global.init           --------------------------
	.section	.nv.global.init,"aw",@progbits
.nv.global.init:
	.type		$str,@object
	.size		$str,(.L_0 - $str)
$str:
        /*0000*/ 	.byte	0x25, 0x66, 0x20, 0x20, 0x00
.L_0:


//--------------------- .nv.shared.reserved.0     --------------------------
	.section	.nv.shared.reserved.0,"aw",@nobits
	.weak		__nv_reservedSMEM_offset_0_alias
	.size		__nv_reservedSMEM_offset_0_alias, 0, 64
	.other		__nv_reservedSMEM_offset_0_alias,@"STO_CUDA_RESERVED_SHARED STV_DEFAULT"
__nv_reservedSMEM_offset_0_alias:
	.zero		0
	.zero		64


//--------------------- .nv.shared._Z2uuPfS_S_fiii --------------------------
	.section	.nv.shared._Z2uuPfS_S_fiii,"aw",@nobits
	.sectionflags	@""
	.align	4
.nv.shared._Z2uuPfS_S_fiii:
	.zero		1688


//--------------------- .nv.constant0._Z8update_RPfS_ii --------------------------
	.section	.nv.constant0._Z8update_RPfS_ii,"a",@progbits
	.sectionflags	@""
	.align	4
.nv.constant0._Z8update_RPfS_ii:
	.zero		920


//--------------------- .nv.constant0._Z8update_APfS_iii --------------------------
	.section	.nv.constant0._Z8update_APfS_iii,"a",@progbits
	.sectionflags	@""
	.align	4
.nv.constant0._Z8update_APfS_iii:
	.zero		924


//--------------------- .nv.constant0._Z8update_QPfS_iii --------------------------
	.section	.nv.constant0._Z8update_QPfS_iii,"a",@progbits
	.sectionflags	@""
	.align	4
.nv.constant0._Z8update_QPfS_iii:
	.zero		924


//--------------------- .nv.constant0._Z2uuPfS_S_fiii --------------------------
	.section	.nv.constant0._Z2uuPfS_S_fiii,"a",@progbits
	.sectionflags	@""
	.align	4
.nv.constant0._Z2uuPfS_S_fiii:
	.zero		936


//--------------------- .nv.constant0._Z1uPfS_S_iiiii --------------------------
	.section	.nv.constant0._Z1uPfS_S_iiiii,"a",@progbits
	.sectionflags	@""
	.align	4
.nv.constant0._Z1uPfS_S_iiiii:
	.zero		940


//--------------------- .nv.constant0._Z2AnPfS_S_fiii --------------------------
	.section	.nv.constant0._Z2AnPfS_S_fiii,"a",@progbits
	.sectionflags	@""
	.align	4
.nv.constant0._Z2AnPfS_S_fiii:
	.zero		936


//--------------------- .nv.constant0._Z2QnPfS_S_fii --------------------------
	.section	.nv.constant0._Z2QnPfS_S_fii,"a",@progbits
	.sectionflags	@""
	.align	4
.nv.constant0._Z2QnPfS_S_fii:
	.zero		932


//--------------------- .nv.constant0._Z13crossprod_AtvPfS_S_iiii --------------------------
	.section	.nv.constant0._Z13crossprod_AtvPfS_S_iiii,"a",@progbits
	.sectionflags	@""
	.align	4
.nv.constant0._Z13crossprod_AtvPfS_S_iiii:
	.zero		936


//--------------------- .nv.constant0._Z1wPfS_fii --------------------------
	.section	.nv.constant0._Z1wPfS_fii,"a",@progbits
	.sectionflags	@""
	.align	4
.nv.constant0._Z1wPfS_fii:
	.zero		924


//--------------------- .nv.constant0._Z8update_xPfS_iii --------------------------
	.section	.nv.constant0._Z8update_xPfS_iii,"a",@progbits
	.sectionflags	@""
	.align	4
.nv.constant0._Z8update_xPfS_iii:
	.zero		924


//--------------------- .nv.constant0._Z4prodPfS_S_S_iii --------------------------
	.section	.nv.constant0._Z4prodPfS_S_S_iii,"a",@progbits
	.sectionflags	@""
	.align	4
.nv.constant0._Z4prodPfS_S_S_iii:
	.zero		940


//--------------------- .nv.constant0._Z11update_coefPfS_S_S_iii --------------------------
	.section	.nv.constant0._Z11update_coefPfS_S_S_iii,"a",@progbits
	.sectionflags	@""
	.align	4
.nv.constant0._Z11update_coefPfS_S_S_iii:
	.zero		940


//--------------------- .nv.constant0._Z13crossprod_QtyPfS_S_iii --------------------------
	.section	.nv.constant0._Z13crossprod_QtyPfS_S_iii,"a",@progbits
	.sectionflags	@""
	.align	4
.nv.constant0._Z13crossprod_QtyPfS_S_iii:
	.zero		932


//--------------------- .nv.constant0._Z6sum_rxPfS_iiiS_i --------------------------
	.section	.nv.constant0._Z6sum_rxPfS_iiiS_i,"a",@progbits
	.sectionflags	@""
	.align	4
.nv.constant0._Z6sum_rxPfS_iiiS_i:
	.zero		940


//--------------------- .nv.constant0._Z6form_rPfS_iii --------------------------
	.section	.nv.constant0._Z6form_rPfS_iii,"a",@progbits
	.sectionflags	@""
	.align	4
.nv.constant0._Z6form_rPfS_iii:
	.zero		924


//--------------------- .nv.constant0._Z6form_QPfi --------------------------
	.section	.nv.constant0._Z6form_QPfi,"a",@progbits
	.sectionflags	@""
	.align	4
.nv.constant0._Z6form_QPfi:
	.zero		908


//--------------------- .nv.constant0._Z6squarePfii --------------------------
	.section	.nv.constant0._Z6squarePfii,"a",@progbits
	.sectionflags	@""
	.align	4
.nv.constant0._Z6squarePfii:
	.zero		912


//--------------------- .nv.constant0._Z8update_yPfS_S_iiii --------------------------
	.section	.nv.constant0._Z8update_yPfS_S_iiii,"a",@progbits
	.sectionflags	@""
	.align	4
.nv.constant0._Z8update_yPfS_S_iiii:
	.zero		936


//--------------------- .nv.constant0._Z4copyPfS_ii --------------------------
	.section	.nv.constant0._Z4copyPfS_ii,"a",@progbits
	.sectionflags	@""
	.align	4
.nv.constant0._Z4copyPfS_ii:
	.zero		920


//--------------------- .nv.constant0._Z6Take_APfS_iii --------------------------
	.section	.nv.constant0._Z6Take_APfS_iii,"a",@progbits
	.sectionflags	@""
	.align	4
.nv.constant0._Z6Take_APfS_iii:
	.zero		924


//--------------------- SYMBOLS --------------------------

	.type		.nv.reservedSmem.offset0,@object
	.size		.nv.reservedSmem.offset0,0x4
	.type		.nv.reservedSmem.cap,@object
	.size		.nv.reservedSmem.cap,0x4
	.type		vprintf,@function
